//
// Generated by NVIDIA NVVM Compiler
//
// Compiler Build ID: CL-36424714
// Cuda compilation tools, release 13.0, V13.0.88
// Based on NVVM 20.0.0
//

.version 9.0
.target sm_100
.address_size 64

	// .globl	_Z24sharedMemCyclicReductionPdS_S_S_iiiii
// _ZZ24sharedMemCyclicReductionPdS_S_S_iiiiiE3a_l has been demoted
// _ZZ24sharedMemCyclicReductionPdS_S_S_iiiiiE3b_l has been demoted
// _ZZ24sharedMemCyclicReductionPdS_S_S_iiiiiE3c_l has been demoted
// _ZZ24sharedMemCyclicReductionPdS_S_S_iiiiiE3d_l has been demoted

.visible .entry _Z24sharedMemCyclicReductionPdS_S_S_iiiii(
	.param .u64 .ptr .align 1 _Z24sharedMemCyclicReductionPdS_S_S_iiiii_param_0,
	.param .u64 .ptr .align 1 _Z24sharedMemCyclicReductionPdS_S_S_iiiii_param_1,
	.param .u64 .ptr .align 1 _Z24sharedMemCyclicReductionPdS_S_S_iiiii_param_2,
	.param .u64 .ptr .align 1 _Z24sharedMemCyclicReductionPdS_S_S_iiiii_param_3,
	.param .u32 _Z24sharedMemCyclicReductionPdS_S_S_iiiii_param_4,
	.param .u32 _Z24sharedMemCyclicReductionPdS_S_S_iiiii_param_5,
	.param .u32 _Z24sharedMemCyclicReductionPdS_S_S_iiiii_param_6,
	.param .u32 _Z24sharedMemCyclicReductionPdS_S_S_iiiii_param_7,
	.param .u32 _Z24sharedMemCyclicReductionPdS_S_S_iiiii_param_8
)
{
	.reg .pred 	%p<12>;
	.reg .b32 	%r<143>;
	.reg .b32 	%f<29>;
	.reg .b64 	%rd<15>;
	.reg .b64 	%fd<86>;
	// demoted variable
	.shared .align 8 .b8 _ZZ24sharedMemCyclicReductionPdS_S_S_iiiiiE3a_l[2048];
	// demoted variable
	.shared .align 8 .b8 _ZZ24sharedMemCyclicReductionPdS_S_S_iiiiiE3b_l[2048];
	// demoted variable
	.shared .align 8 .b8 _ZZ24sharedMemCyclicReductionPdS_S_S_iiiiiE3c_l[2048];
	// demoted variable
	.shared .align 8 .b8 _ZZ24sharedMemCyclicReductionPdS_S_S_iiiiiE3d_l[2048];
	ld.param.u64 	%rd2, [_Z24sharedMemCyclicReductionPdS_S_S_iiiii_param_0];
	ld.param.u64 	%rd3, [_Z24sharedMemCyclicReductionPdS_S_S_iiiii_param_1];
	ld.param.u64 	%rd4, [_Z24sharedMemCyclicReductionPdS_S_S_iiiii_param_2];
	ld.param.u64 	%rd5, [_Z24sharedMemCyclicReductionPdS_S_S_iiiii_param_3];
	ld.param.u32 	%r21, [_Z24sharedMemCyclicReductionPdS_S_S_iiiii_param_4];
	ld.param.u32 	%r24, [_Z24sharedMemCyclicReductionPdS_S_S_iiiii_param_5];
	ld.param.u32 	%r25, [_Z24sharedMemCyclicReductionPdS_S_S_iiiii_param_7];
	ld.param.u32 	%r26, [_Z24sharedMemCyclicReductionPdS_S_S_iiiii_param_8];
	cvta.to.global.u64 	%rd6, %rd5;
	cvta.to.global.u64 	%rd7, %rd4;
	cvta.to.global.u64 	%rd8, %rd3;
	cvta.to.global.u64 	%rd9, %rd2;
	mov.u32 	%r27, %ctaid.y;
	mov.u32 	%r28, %ntid.y;
	mov.u32 	%r29, %tid.y;
	mad.lo.s32 	%r30, %r27, %r28, %r29;
	mov.u32 	%r31, %ctaid.z;
	mov.u32 	%r32, %ntid.z;
	mov.u32 	%r33, %tid.z;
	mad.lo.s32 	%r34, %r31, %r32, %r33;
	mov.u32 	%r1, %tid.x;
	mad.lo.s32 	%r35, %r26, %r33, %r29;
	mul.lo.s32 	%r2, %r35, %r25;
	add.s32 	%r36, %r2, %r1;
	shl.b32 	%r37, %r1, 1;
	mul.wide.u32 	%rd10, %r37, 8;
	add.s64 	%rd11, %rd9, %rd10;
	ld.global.f64 	%fd1, [%rd11];
	shl.b32 	%r38, %r36, 4;
	mov.u32 	%r39, _ZZ24sharedMemCyclicReductionPdS_S_S_iiiiiE3a_l;
	add.s32 	%r40, %r39, %r38;
	st.shared.f64 	[%r40], %fd1;
	ld.global.f64 	%fd2, [%rd11+8];
	st.shared.f64 	[%r40+8], %fd2;
	add.s64 	%rd12, %rd8, %rd10;
	ld.global.f64 	%fd3, [%rd12];
	mov.u32 	%r41, _ZZ24sharedMemCyclicReductionPdS_S_S_iiiiiE3b_l;
	add.s32 	%r42, %r41, %r38;
	st.shared.f64 	[%r42], %fd3;
	ld.global.f64 	%fd4, [%rd12+8];
	st.shared.f64 	[%r42+8], %fd4;
	add.s64 	%rd13, %rd7, %rd10;
	ld.global.f64 	%fd5, [%rd13];
	mov.u32 	%r43, _ZZ24sharedMemCyclicReductionPdS_S_S_iiiiiE3c_l;
	add.s32 	%r44, %r43, %r38;
	st.shared.f64 	[%r44], %fd5;
	ld.global.f64 	%fd6, [%rd13+8];
	st.shared.f64 	[%r44+8], %fd6;
	mad.lo.s32 	%r45, %r24, %r34, %r30;
	mad.lo.s32 	%r46, %r45, %r21, %r37;
	mul.wide.s32 	%rd14, %r46, 8;
	add.s64 	%rd1, %rd6, %rd14;
	ld.global.f64 	%fd7, [%rd1];
	mov.u32 	%r47, _ZZ24sharedMemCyclicReductionPdS_S_S_iiiiiE3d_l;
	add.s32 	%r3, %r47, %r38;
	st.shared.f64 	[%r3], %fd7;
	ld.global.f64 	%fd8, [%rd1+8];
	st.shared.f64 	[%r3+8], %fd8;
	bar.sync 	0;
	cvt.rn.f32.s32 	%f3, %r21;
	setp.lt.s32 	%p1, %r21, 1;
	mul.f32 	%f4, %f3, 0f4B000000;
	selp.f32 	%f5, %f4, %f3, %p1;
	selp.f32 	%f6, 0fC1B80000, 0f00000000, %p1;
	mov.b32 	%r48, %f5;
	add.s32 	%r49, %r48, -1060439283;
	and.b32  	%r50, %r49, -8388608;
	sub.s32 	%r51, %r48, %r50;
	mov.b32 	%f7, %r51;
	cvt.rn.f32.s32 	%f8, %r50;
	fma.rn.f32 	%f9, %f8, 0f34000000, %f6;
	add.f32 	%f10, %f7, 0fBF800000;
	fma.rn.f32 	%f11, %f10, 0f3DC6B27F, 0fBE2C7F30;
	fma.rn.f32 	%f12, %f11, %f10, 0f3E2FCF2A;
	fma.rn.f32 	%f13, %f12, %f10, 0fBE374E43;
	fma.rn.f32 	%f14, %f13, %f10, 0f3E520BF4;
	fma.rn.f32 	%f15, %f14, %f10, 0fBE763C8B;
	fma.rn.f32 	%f16, %f15, %f10, 0f3E93BF99;
	fma.rn.f32 	%f17, %f16, %f10, 0fBEB8AA49;
	fma.rn.f32 	%f18, %f17, %f10, 0f3EF6384A;
	fma.rn.f32 	%f19, %f18, %f10, 0fBF38AA3B;
	mul.f32 	%f20, %f10, %f19;
	mul.f32 	%f21, %f10, %f20;
	fma.rn.f32 	%f22, %f10, 0f3FB8AA3B, %f21;
	add.f32 	%f23, %f9, %f22;
	setp.gt.u32 	%p2, %r48, 2139095039;
	fma.rn.f32 	%f24, %f5, 0f7F800000, 0f7F800000;
	selp.f32 	%f25, %f24, %f23, %p2;
	setp.eq.f32 	%p3, %f5, 0f00000000;
	selp.f32 	%f26, 0fFF800000, %f25, %p3;
	cvt.rni.f32.f32 	%f1, %f26;
	shr.u32 	%r52, %r21, 31;
	add.s32 	%r53, %r21, %r52;
	shr.u32 	%r54, %r53, 1;
	add.s32 	%r55, %r54, %r2;
	add.s32 	%r56, %r21, %r2;
	shl.b32 	%r57, %r55, 3;
	add.s32 	%r4, %r47, %r57;
	add.s32 	%r5, %r43, %r57;
	shl.b32 	%r58, %r56, 3;
	add.s32 	%r6, %r47, %r58;
	add.s32 	%r7, %r41, %r57;
	add.s32 	%r8, %r39, %r58;
	mov.b32 	%r140, 0;
	mov.b32 	%r139, 1;
$L__BB0_1:
	mov.u32 	%r9, %r139;
	cvt.rn.f32.u32 	%f27, %r140;
	setp.gt.f32 	%p4, %f1, %f27;
	@%p4 bra 	$L__BB0_7;
	add.f32 	%f2, %f1, 0fBF800000;
	setp.leu.f32 	%p5, %f2, 0f00000000;
	@%p5 bra 	$L__BB0_16;
	mov.b32 	%r141, 0;
$L__BB0_4:
	mov.u32 	%r16, %r9;
	shr.u32 	%r60, %r16, 31;
	add.s32 	%r61, %r16, %r60;
	shr.s32 	%r9, %r61, 1;
	div.s32 	%r62, %r21, %r9;
	setp.ge.s32 	%p6, %r1, %r62;
	@%p6 bra 	$L__BB0_15;
	shr.s32 	%r63, %r16, 31;
	shr.u32 	%r64, %r63, 30;
	add.s32 	%r65, %r16, %r64;
	shr.s32 	%r18, %r65, 2;
	mad.lo.s32 	%r66, %r9, %r1, %r18;
	add.s32 	%r67, %r66, -1;
	add.s32 	%r19, %r66, %r2;
	setp.ge.s32 	%p7, %r67, %r9;
	@%p7 bra 	$L__BB0_14;
	shl.b32 	%r85, %r19, 3;
	add.s32 	%r87, %r47, %r85;
	ld.shared.f64 	%fd20, [%r87+-8];
	mov.u32 	%r88, _ZZ24sharedMemCyclicReductionPdS_S_S_iiiiiE3c_l;
	add.s32 	%r89, %r88, %r85;
	ld.shared.f64 	%fd21, [%r89+-8];
	shl.b32 	%r90, %r18, 3;
	add.s32 	%r91, %r87, %r90;
	ld.shared.f64 	%fd22, [%r91+-8];
	mul.f64 	%fd23, %fd21, %fd22;
	sub.f64 	%fd24, %fd20, %fd23;
	mov.u32 	%r92, _ZZ24sharedMemCyclicReductionPdS_S_S_iiiiiE3b_l;
	add.s32 	%r93, %r92, %r85;
	ld.shared.f64 	%fd25, [%r93+-8];
	div.rn.f64 	%fd26, %fd24, %fd25;
	st.shared.f64 	[%r87+-8], %fd26;
	bra.uni 	$L__BB0_15;
$L__BB0_7:
	shl.b32 	%r139, %r9, 1;
	div.s32 	%r94, %r21, %r139;
	setp.ge.s32 	%p9, %r1, %r94;
	@%p9 bra 	$L__BB0_13;
	mul.lo.s32 	%r12, %r139, %r1;
	add.s32 	%r95, %r139, %r12;
	add.s32 	%r13, %r95, %r2;
	setp.ne.s32 	%p10, %r139, %r21;
	@%p10 bra 	$L__BB0_10;
	ld.shared.f64 	%fd69, [%r4+-8];
	add.s32 	%r135, %r21, %r2;
	shl.b32 	%r136, %r135, 3;
	mov.u32 	%r137, _ZZ24sharedMemCyclicReductionPdS_S_S_iiiiiE3b_l;
	add.s32 	%r138, %r137, %r136;
	ld.shared.f64 	%fd70, [%r138+-8];
	mul.f64 	%fd71, %fd69, %fd70;
	ld.shared.f64 	%fd72, [%r5+-8];
	ld.shared.f64 	%fd73, [%r6+-8];
	mul.f64 	%fd74, %fd72, %fd73;
	sub.f64 	%fd75, %fd71, %fd74;
	ld.shared.f64 	%fd76, [%r7+-8];
	mul.f64 	%fd77, %fd76, %fd70;
	ld.shared.f64 	%fd78, [%r8+-8];
	mul.f64 	%fd79, %fd72, %fd78;
	sub.f64 	%fd80, %fd77, %fd79;
	div.rn.f64 	%fd81, %fd75, %fd80;
	mul.f64 	%fd82, %fd76, %fd73;
	mul.f64 	%fd83, %fd69, %fd78;
	sub.f64 	%fd84, %fd82, %fd83;
	div.rn.f64 	%fd85, %fd84, %fd80;
	st.shared.f64 	[%r4+-8], %fd81;
	st.shared.f64 	[%r6+-8], %fd85;
	bra.uni 	$L__BB0_13;
$L__BB0_10:
	setp.ne.s32 	%p11, %r95, %r21;
	@%p11 bra 	$L__BB0_12;
	shl.b32 	%r120, %r13, 3;
	mov.u32 	%r121, _ZZ24sharedMemCyclicReductionPdS_S_S_iiiiiE3a_l;
	add.s32 	%r122, %r121, %r120;
	ld.shared.f64 	%fd55, [%r122+-8];
	sub.s32 	%r123, %r13, %r9;
	shl.b32 	%r124, %r123, 3;
	mov.u32 	%r125, _ZZ24sharedMemCyclicReductionPdS_S_S_iiiiiE3b_l;
	add.s32 	%r126, %r125, %r124;
	ld.shared.f64 	%fd56, [%r126+-8];
	div.rn.f64 	%fd57, %fd55, %fd56;
	add.s32 	%r127, %r121, %r124;
	ld.shared.f64 	%fd58, [%r127+-8];
	neg.f64 	%fd59, %fd58;
	mul.f64 	%fd60, %fd57, %fd59;
	st.shared.f64 	[%r122+-8], %fd60;
	shl.b32 	%r128, %r9, 3;
	add.s32 	%r129, %r126, %r128;
	ld.shared.f64 	%fd61, [%r129+-8];
	mov.u32 	%r130, _ZZ24sharedMemCyclicReductionPdS_S_S_iiiiiE3c_l;
	add.s32 	%r131, %r130, %r124;
	ld.shared.f64 	%fd62, [%r131+-8];
	mul.f64 	%fd63, %fd57, %fd62;
	sub.f64 	%fd64, %fd61, %fd63;
	st.shared.f64 	[%r129+-8], %fd64;
	add.s32 	%r133, %r47, %r120;
	ld.shared.f64 	%fd65, [%r133+-8];
	add.s32 	%r134, %r47, %r124;
	ld.shared.f64 	%fd66, [%r134+-8];
	mul.f64 	%fd67, %fd57, %fd66;
	sub.f64 	%fd68, %fd65, %fd67;
	st.shared.f64 	[%r133+-8], %fd68;
	bra.uni 	$L__BB0_13;
$L__BB0_12:
	mad.lo.s32 	%r97, %r139, %r1, %r139;
	add.s32 	%r98, %r97, %r2;
	shl.b32 	%r99, %r98, 3;
	mov.u32 	%r100, _ZZ24sharedMemCyclicReductionPdS_S_S_iiiiiE3a_l;
	add.s32 	%r101, %r100, %r99;
	ld.shared.f64 	%fd29, [%r101+-8];
	sub.s32 	%r102, %r98, %r9;
	shl.b32 	%r103, %r102, 3;
	mov.u32 	%r104, _ZZ24sharedMemCyclicReductionPdS_S_S_iiiiiE3b_l;
	add.s32 	%r105, %r104, %r103;
	ld.shared.f64 	%fd30, [%r105+-8];
	div.rn.f64 	%fd31, %fd29, %fd30;
	mov.u32 	%r106, _ZZ24sharedMemCyclicReductionPdS_S_S_iiiiiE3c_l;
	add.s32 	%r107, %r106, %r99;
	ld.shared.f64 	%fd32, [%r107+-8];
	shl.b32 	%r108, %r9, 4;
	add.s32 	%r109, %r105, %r108;
	ld.shared.f64 	%fd33, [%r109+-8];
	div.rn.f64 	%fd34, %fd32, %fd33;
	add.s32 	%r110, %r100, %r103;
	ld.shared.f64 	%fd35, [%r110+-8];
	neg.f64 	%fd36, %fd35;
	mul.f64 	%fd37, %fd31, %fd36;
	st.shared.f64 	[%r101+-8], %fd37;
	shl.b32 	%r111, %r9, 3;
	add.s32 	%r112, %r105, %r111;
	ld.shared.f64 	%fd38, [%r112+-8];
	add.s32 	%r113, %r106, %r103;
	ld.shared.f64 	%fd39, [%r113+-8];
	mul.f64 	%fd40, %fd31, %fd39;
	sub.f64 	%fd41, %fd38, %fd40;
	add.s32 	%r114, %r110, %r108;
	ld.shared.f64 	%fd42, [%r114+-8];
	mul.f64 	%fd43, %fd34, %fd42;
	sub.f64 	%fd44, %fd41, %fd43;
	st.shared.f64 	[%r112+-8], %fd44;
	add.s32 	%r115, %r113, %r108;
	ld.shared.f64 	%fd45, [%r115+-8];
	neg.f64 	%fd46, %fd45;
	mul.f64 	%fd47, %fd34, %fd46;
	st.shared.f64 	[%r107+-8], %fd47;
	add.s32 	%r117, %r47, %r99;
	ld.shared.f64 	%fd48, [%r117+-8];
	add.s32 	%r118, %r47, %r103;
	ld.shared.f64 	%fd49, [%r118+-8];
	mul.f64 	%fd50, %fd31, %fd49;
	sub.f64 	%fd51, %fd48, %fd50;
	add.s32 	%r119, %r118, %r108;
	ld.shared.f64 	%fd52, [%r119+-8];
	mul.f64 	%fd53, %fd34, %fd52;
	sub.f64 	%fd54, %fd51, %fd53;
	st.shared.f64 	[%r117+-8], %fd54;
$L__BB0_13:
	bar.sync 	0;
	add.s32 	%r140, %r140, 1;
	bra.uni 	$L__BB0_1;
$L__BB0_14:
	shl.b32 	%r68, %r19, 3;
	add.s32 	%r70, %r47, %r68;
	ld.shared.f64 	%fd9, [%r70+-8];
	mov.u32 	%r71, _ZZ24sharedMemCyclicReductionPdS_S_S_iiiiiE3a_l;
	add.s32 	%r72, %r71, %r68;
	ld.shared.f64 	%fd10, [%r72+-8];
	shl.b32 	%r76, %r65, 1;
	and.b32  	%r77, %r76, -8;
	sub.s32 	%r78, %r70, %r77;
	ld.shared.f64 	%fd11, [%r78+-8];
	mul.f64 	%fd12, %fd10, %fd11;
	sub.f64 	%fd13, %fd9, %fd12;
	mov.u32 	%r79, _ZZ24sharedMemCyclicReductionPdS_S_S_iiiiiE3c_l;
	add.s32 	%r80, %r79, %r68;
	ld.shared.f64 	%fd14, [%r80+-8];
	shl.b32 	%r81, %r18, 3;
	add.s32 	%r82, %r70, %r81;
	ld.shared.f64 	%fd15, [%r82+-8];
	mul.f64 	%fd16, %fd14, %fd15;
	sub.f64 	%fd17, %fd13, %fd16;
	mov.u32 	%r83, _ZZ24sharedMemCyclicReductionPdS_S_S_iiiiiE3b_l;
	add.s32 	%r84, %r83, %r68;
	ld.shared.f64 	%fd18, [%r84+-8];
	div.rn.f64 	%fd19, %fd17, %fd18;
	st.shared.f64 	[%r70+-8], %fd19;
$L__BB0_15:
	bar.sync 	0;
	add.s32 	%r141, %r141, 1;
	cvt.rn.f32.u32 	%f28, %r141;
	setp.gt.f32 	%p8, %f2, %f28;
	@%p8 bra 	$L__BB0_4;
$L__BB0_16:
	ld.shared.f64 	%fd27, [%r3];
	st.global.f64 	[%rd1], %fd27;
	ld.shared.f64 	%fd28, [%r3+8];
	st.global.f64 	[%rd1+8], %fd28;
	bar.sync 	0;
	ret;

}


// ===== COMPILED SASS (sm_100) =====

	.target	sm_100

	.elftype	@"ET_EXEC"


//--------------------- .note.nv.tkinfo           --------------------------
	.section	.note.nv.tkinfo,"",@"SHT_NOTE"
	.sectionflags	@"SHF_NOTE_NV_TKINFO"
	.tkinfo
        /*0018*/ 	.word	0x00000002
        /*0030*/ 	.string	""
        /*0030*/ 	.string	"ptxas"
        /*0030*/ 	.string	"Cuda compilation tools, release 13.0, V13.0.88"
        /*0030*/ 	.string	"Build cuda_13.0.r13.0/compiler.36424714_0"
        /*0030*/ 	.string	"-arch sm_100 -m 64 "



//--------------------- .note.nv.cuinfo           --------------------------
	.section	.note.nv.cuinfo,"",@"SHT_NOTE"
	.sectionflags	@"SHF_NOTE_NV_CUINFO"
        /*0018*/ 	.short	0x0002
        /*001a*/ 	.short	0x0064
        /*001c*/ 	.short	0x0082
	.zero		2


//--------------------- .nv.info                  --------------------------
	.section	.nv.info,"",@"SHT_CUDA_INFO"
	.align	4


	//----- nvinfo : EIATTR_REGCOUNT
	.align		4
        /*0000*/ 	.byte	0x04, 0x2f
        /*0002*/ 	.short	(.L_1 - .L_0)
	.align		4
.L_0:
        /*0004*/ 	.word	index@(_Z24sharedMemCyclicReductionPdS_S_S_iiiii)
        /*0008*/ 	.word	0x00000030


	//----- nvinfo : EIATTR_FRAME_SIZE
	.align		4
.L_1:
        /*000c*/ 	.byte	0x04, 0x11
        /*000e*/ 	.short	(.L_3 - .L_2)
	.align		4
.L_2:
        /*0010*/ 	.word	index@($__internal_0_$__cuda_sm20_div_rn_f64_full)
        /*0014*/ 	.word	0x00000000


	//----- nvinfo : EIATTR_FRAME_SIZE
	.align		4
.L_3:
        /*0018*/ 	.byte	0x04, 0x11
        /*001a*/ 	.short	(.L_5 - .L_4)
	.align		4
.L_4:
        /*001c*/ 	.word	index@(_Z24sharedMemCyclicReductionPdS_S_S_iiiii)
        /*0020*/ 	.word	0x00000000


	//----- nvinfo : EIATTR_MIN_STACK_SIZE
	.align		4
.L_5:
        /*0024*/ 	.byte	0x04, 0x12
        /*0026*/ 	.short	(.L_7 - .L_6)
	.align		4
.L_6:
        /*0028*/ 	.word	index@(_Z24sharedMemCyclicReductionPdS_S_S_iiiii)
        /*002c*/ 	.word	0x00000000
.L_7:


//--------------------- .nv.compat                --------------------------
	.section	.nv.compat,"",@"SHT_CUDA_COMPAT_INFO"
	.align	4
        /*0000*/ 	.byte	0x02, 0x09, 0x00, 0x00, 0x02, 0x02, 0x01, 0x00, 0x02, 0x05, 0x05, 0x00, 0x03, 0x07, 0x01, 0x01
        /*0010*/ 	.byte	0x02, 0x03, 0x00, 0x00, 0x02, 0x06, 0x01, 0x00, 0x04, 0x0b, 0x08, 0x00, 0x01, 0x00, 0x00, 0x00
        /*0020*/ 	.byte	0x00, 0x00, 0x00, 0x00


//--------------------- .nv.info._Z24sharedMemCyclicReductionPdS_S_S_iiiii --------------------------
	.section	.nv.info._Z24sharedMemCyclicReductionPdS_S_S_iiiii,"",@"SHT_CUDA_INFO"
	.sectionflags	@""
	.align	4


	//----- nvinfo : EIATTR_CUDA_API_VERSION
	.align		4
        /*0000*/ 	.byte	0x04, 0x37
        /*0002*/ 	.short	(.L_9 - .L_8)
.L_8:
        /*0004*/ 	.word	0x00000082


	//----- nvinfo : EIATTR_KPARAM_INFO
	.align		4
.L_9:
        /*0008*/ 	.byte	0x04, 0x17
        /*000a*/ 	.short	(.L_11 - .L_10)
.L_10:
        /*000c*/ 	.word	0x00000000
        /*0010*/ 	.short	0x0008
        /*0012*/ 	.short	0x0030
        /*0014*/ 	.byte	0x00, 0xf0, 0x11, 0x00


	//----- nvinfo : EIATTR_KPARAM_INFO
	.align		4
.L_11:
        /*0018*/ 	.byte	0x04, 0x17
        /*001a*/ 	.short	(.L_13 - .L_12)
.L_12:
        /*001c*/ 	.word	0x00000000
        /*0020*/ 	.short	0x0007
        /*0022*/ 	.short	0x002c
        /*0024*/ 	.byte	0x00, 0xf0, 0x11, 0x00


	//----- nvinfo : EIATTR_KPARAM_INFO
	.align		4
.L_13:
        /*0028*/ 	.byte	0x04, 0x17
        /*002a*/ 	.short	(.L_15 - .L_14)
.L_14:
        /*002c*/ 	.word	0x00000000
        /*0030*/ 	.short	0x0006
        /*0032*/ 	.short	0x0028
        /*0034*/ 	.byte	0x00, 0xf0, 0x11, 0x00


	//----- nvinfo : EIATTR_KPARAM_INFO
	.align		4
.L_15:
        /*0038*/ 	.byte	0x04, 0x17
        /*003a*/ 	.short	(.L_17 - .L_16)
.L_16:
        /*003c*/ 	.word	0x00000000
        /*0040*/ 	.short	0x0005
        /*0042*/ 	.short	0x0024
        /*0044*/ 	.byte	0x00, 0xf0, 0x11, 0x00


	//----- nvinfo : EIATTR_KPARAM_INFO
	.align		4
.L_17:
        /*0048*/ 	.byte	0x04, 0x17
        /*004a*/ 	.short	(.L_19 - .L_18)
.L_18:
        /*004c*/ 	.word	0x00000000
        /*0050*/ 	.short	0x0004
        /*0052*/ 	.short	0x0020
        /*0054*/ 	.byte	0x00, 0xf0, 0x11, 0x00


	//----- nvinfo : EIATTR_KPARAM_INFO
	.align		4
.L_19:
        /*0058*/ 	.byte	0x04, 0x17
        /*005a*/ 	.short	(.L_21 - .L_20)
.L_20:
        /*005c*/ 	.word	0x00000000
        /*0060*/ 	.short	0x0003
        /*0062*/ 	.short	0x0018
        /*0064*/ 	.byte	0x00, 0xf5, 0x21, 0x00


	//----- nvinfo : EIATTR_KPARAM_INFO
	.align		4
.L_21:
        /*0068*/ 	.byte	0x04, 0x17
        /*006a*/ 	.short	(.L_23 - .L_22)
.L_22:
        /*006c*/ 	.word	0x00000000
        /*0070*/ 	.short	0x0002
        /*0072*/ 	.short	0x0010
        /*0074*/ 	.byte	0x00, 0xf5, 0x21, 0x00


	//----- nvinfo : EIATTR_KPARAM_INFO
	.align		4
.L_23:
        /*0078*/ 	.byte	0x04, 0x17
        /*007a*/ 	.short	(.L_25 - .L_24)
.L_24:
        /*007c*/ 	.word	0x00000000
        /*0080*/ 	.short	0x0001
        /*0082*/ 	.short	0x0008
        /*0084*/ 	.byte	0x00, 0xf5, 0x21, 0x00


	//----- nvinfo : EIATTR_KPARAM_INFO
	.align		4
.L_25:
        /*0088*/ 	.byte	0x04, 0x17
        /*008a*/ 	.short	(.L_27 - .L_26)
.L_26:
        /*008c*/ 	.word	0x00000000
        /*0090*/ 	.short	0x0000
        /*0092*/ 	.short	0x0000
        /*0094*/ 	.byte	0x00, 0xf5, 0x21, 0x00


	//----- nvinfo : EIATTR_SPARSE_MMA_MASK
	.align		4
.L_27:
        /*0098*/ 	.byte	0x03, 0x50
        /*009a*/ 	.short	0x0000


	//----- nvinfo : EIATTR_MAXREG_COUNT
	.align		4
        /*009c*/ 	.byte	0x03, 0x1b
        /*009e*/ 	.short	0x00ff


	//----- nvinfo : EIATTR_NUM_BARRIERS
	.align		4
        /*00a0*/ 	.byte	0x02, 0x4c
        /*00a2*/ 	.byte	0x01
	.zero		1


	//----- nvinfo : EIATTR_MERCURY_ISA_VERSION
	.align		4
        /*00a4*/ 	.byte	0x03, 0x5f
        /*00a6*/ 	.short	0x0101


	//----- nvinfo : EIATTR_VRC_CTA_INIT_COUNT
	.align		4
        /*00a8*/ 	.byte	0x02, 0x4a
	.zero		1
	.zero		1


	//----- nvinfo : EIATTR_EXIT_INSTR_OFFSETS
	.align		4
        /*00ac*/ 	.byte	0x04, 0x1c
        /*00ae*/ 	.short	(.L_29 - .L_28)


	//   ....[0]....
.L_28:
        /*00b0*/ 	.word	0x00001d50


	//----- nvinfo : EIATTR_CRS_STACK_SIZE
	.align		4
.L_29:
        /*00b4*/ 	.byte	0x04, 0x1e
        /*00b6*/ 	.short	(.L_31 - .L_30)
.L_30:
        /*00b8*/ 	.word	0x00000000


	//----- nvinfo : EIATTR_CBANK_PARAM_SIZE
	.align		4
.L_31:
        /*00bc*/ 	.byte	0x03, 0x19
        /*00be*/ 	.short	0x0034


	//----- nvinfo : EIATTR_PARAM_CBANK
	.align		4
        /*00c0*/ 	.byte	0x04, 0x0a
        /*00c2*/ 	.short	(.L_33 - .L_32)
	.align		4
.L_32:
        /*00c4*/ 	.word	index@(.nv.constant0._Z24sharedMemCyclicReductionPdS_S_S_iiiii)
        /*00c8*/ 	.short	0x0380
        /*00ca*/ 	.short	0x0034


	//----- nvinfo : EIATTR_SW_WAR
	.align		4
.L_33:
        /*00cc*/ 	.byte	0x04, 0x36
        /*00ce*/ 	.short	(.L_35 - .L_34)
.L_34:
        /*00d0*/ 	.word	0x00000008
.L_35:


//--------------------- .nv.callgraph             --------------------------
	.section	.nv.callgraph,"",@"SHT_CUDA_CALLGRAPH"
	.align	4
	.sectionentsize	8
	.align		4
        /*0000*/ 	.word	0x00000000
	.align		4
        /*0004*/ 	.word	0xffffffff
	.align		4
        /*0008*/ 	.word	0x00000000
	.align		4
        /*000c*/ 	.word	0xfffffffe
	.align		4
        /*0010*/ 	.word	0x00000000
	.align		4
        /*0014*/ 	.word	0xfffffffd
	.align		4
        /*0018*/ 	.word	0x00000000
	.align		4
        /*001c*/ 	.word	0xfffffffc


//--------------------- .text._Z24sharedMemCyclicReductionPdS_S_S_iiiii --------------------------
	.section	.text._Z24sharedMemCyclicReductionPdS_S_S_iiiii,"ax",@progbits
	.align	128
        .global         _Z24sharedMemCyclicReductionPdS_S_S_iiiii
        .type           _Z24sharedMemCyclicReductionPdS_S_S_iiiii,@function
        .size           _Z24sharedMemCyclicReductionPdS_S_S_iiiii,(.L_x_31 - _Z24sharedMemCyclicReductionPdS_S_S_iiiii)
        .other          _Z24sharedMemCyclicReductionPdS_S_S_iiiii,@"STO_CUDA_ENTRY STV_DEFAULT"
_Z24sharedMemCyclicReductionPdS_S_S_iiiii:
.text._Z24sharedMemCyclicReductionPdS_S_S_iiiii:
[----:B------:R-:W-:Y:S01]  /*0000*/  LDC R1, c[0x0][0x37c] ;  /* 0x0000df00ff017b82 */ /* 0x000fe20000000800 */
[----:B------:R-:W0:Y:S07]  /*0010*/  S2R R11, SR_TID.Y ;  /* 0x00000000000b7919 */ /* 0x000e2e0000002200 */
[----:B------:R-:W0:Y:S01]  /*0020*/  LDC R4, c[0x0][0x364] ;  /* 0x0000d900ff047b82 */ /* 0x000e220000000800 */
[----:B------:R-:W1:Y:S01]  /*0030*/  LDCU.64 UR10, c[0x0][0x358] ;  /* 0x00006b00ff0a77ac */ /* 0x000e620008000a00 */
[----:B------:R-:W2:Y:S01]  /*0040*/  S2R R0, SR_TID.Z ;  /* 0x0000000000007919 */ /* 0x000ea20000002300 */
[----:B------:R-:W3:Y:S01]  /*0050*/  LDCU UR9, c[0x0][0x3ac] ;  /* 0x00007580ff0977ac */ /* 0x000ee20008000800 */
[----:B------:R-:W4:Y:S04]  /*0060*/  S2R R12, SR_TID.X ;  /* 0x00000000000c7919 */ /* 0x000f280000002100 */
[----:B------:R-:W0:Y:S08]  /*0070*/  S2UR UR4, SR_CTAID.Y ;  /* 0x00000000000479c3 */ /* 0x000e300000002600 */
[----:B------:R-:W2:Y:S08]  /*0080*/  S2UR UR5, SR_CTAID.Z ;  /* 0x00000000000579c3 */ /* 0x000eb00000002700 */
[----:B------:R-:W2:Y:S08]  /*0090*/  LDC R5, c[0x0][0x368] ;  /* 0x0000da00ff057b82 */ /* 0x000eb00000000800 */
[----:B------:R-:W5:Y:S01]  /*00a0*/  LDC.64 R2, c[0x0][0x3a0] ;  /* 0x0000e800ff027b82 */ /* 0x000f620000000a00 */
[----:B0-----:R-:W-:Y:S01]  /*00b0*/  IMAD R4, R4, UR4, R11 ;  /* 0x0000000404047c24 */ /* 0x001fe2000f8e020b */
[----:B------:R-:W0:Y:S01]  /*00c0*/  LDCU UR4, c[0x0][0x3b0] ;  /* 0x00007600ff0477ac */ /* 0x000e220008000800 */
[----:B----4-:R-:W-:-:S05]  /*00d0*/  IMAD.SHL.U32 R7, R12, 0x2, RZ ;  /* 0x000000020c077824 */ /* 0x010fca00078e00ff */
[----:B------:R-:W4:Y:S08]  /*00e0*/  LDC.64 R8, c[0x0][0x380] ;  /* 0x0000e000ff087b82 */ /* 0x000f300000000a00 */
[----:B------:R-:W3:Y:S01]  /*00f0*/  LDC.64 R14, c[0x0][0x388] ;  /* 0x0000e200ff0e7b82 */ /* 0x000ee20000000a00 */
[----:B--2---:R-:W-:-:S07]  /*0100*/  IMAD R5, R5, UR5, R0 ;  /* 0x0000000505057c24 */ /* 0x004fce000f8e0200 */
[----:B------:R-:W2:Y:S01]  /*0110*/  LDC.64 R18, c[0x0][0x390] ;  /* 0x0000e400ff127b82 */ /* 0x000ea20000000a00 */
[----:B-----5:R-:W-:-:S04]  /*0120*/  IMAD R3, R5, R3, R4 ;  /* 0x0000000305037224 */ /* 0x020fc800078e0204 */
[----:B------:R-:W-:-:S03]  /*0130*/  IMAD R3, R3, R2, R7 ;  /* 0x0000000203037224 */ /* 0x000fc600078e0207 */
[----:B------:R-:W5:Y:S01]  /*0140*/  LDC.64 R16, c[0x0][0x398] ;  /* 0x0000e600ff107b82 */ /* 0x000f620000000a00 */
[----:B----4-:R-:W-:-:S05]  /*0150*/  IMAD.WIDE.U32 R8, R7, 0x8, R8 ;  /* 0x0000000807087825 */ /* 0x010fca00078e0008 */
[----:B-1----:R-:W4:Y:S01]  /*0160*/  LDG.E.64 R28, desc[UR10][R8.64] ;  /* 0x0000000a081c7981 */ /* 0x002f22000c1e1b00 */
[----:B---3--:R-:W-:-:S03]  /*0170*/  IMAD.WIDE.U32 R14, R7, 0x8, R14 ;  /* 0x00000008070e7825 */ /* 0x008fc600078e000e */
[----:B------:R1:W4:Y:S04]  /*0180*/  LDG.E.64 R30, desc[UR10][R8.64+0x8] ;  /* 0x0000080a081e7981 */ /* 0x000328000c1e1b00 */
[----:B------:R-:W3:Y:S01]  /*0190*/  LDG.E.64 R4, desc[UR10][R14.64] ;  /* 0x0000000a0e047981 */ /* 0x000ee2000c1e1b00 */
[----:B--2---:R-:W-:-:S03]  /*01a0*/  IMAD.WIDE.U32 R18, R7, 0x8, R18 ;  /* 0x0000000807127825 */ /* 0x004fc600078e0012 */
[----:B------:R2:W3:Y:S04]  /*01b0*/  LDG.E.64 R6, desc[UR10][R14.64+0x8] ;  /* 0x0000080a0e067981 */ /* 0x0004e8000c1e1b00 */
[----:B------:R-:W3:Y:S01]  /*01c0*/  LDG.E.64 R20, desc[UR10][R18.64] ;  /* 0x0000000a12147981 */ /* 0x000ee2000c1e1b00 */
[----:B-----5:R-:W-:-:S03]  /*01d0*/  IMAD.WIDE R16, R3, 0x8, R16 ;  /* 0x0000000803107825 */ /* 0x020fc600078e0210 */
[----:B------:R-:W5:Y:S04]  /*01e0*/  LDG.E.64 R22, desc[UR10][R18.64+0x8] ;  /* 0x0000080a12167981 */ /* 0x000f68000c1e1b00 */
[----:B------:R-:W5:Y:S04]  /*01f0*/  LDG.E.64 R24, desc[UR10][R16.64] ;  /* 0x0000000a10187981 */ /* 0x000f68000c1e1b00 */
[----:B------:R-:W5:Y:S01]  /*0200*/  LDG.E.64 R26, desc[UR10][R16.64+0x8] ;  /* 0x0000080a101a7981 */ /* 0x000f62000c1e1b00 */
[----:B------:R-:W-:Y:S02]  /*0210*/  ISETP.GE.AND P0, PT, R2, 0x1, PT ;  /* 0x000000010200780c */ /* 0x000fe40003f06270 */
[----:B------:R-:W-:-:S11]  /*0220*/  I2FP.F32.S32 R3, R2 ;  /* 0x0000000200037245 */ /* 0x000fd60000201400 */
[----:B------:R-:W-:-:S04]  /*0230*/  @!P0 FMUL R3, R3, 8388608 ;  /* 0x4b00000003038820 */ /* 0x000fc80000400000 */
[----:B------:R-:W-:-:S05]  /*0240*/  VIADD R10, R3, 0xc0cafb0d ;  /* 0xc0cafb0d030a7836 */ /* 0x000fca0000000000 */
[----:B------:R-:W-:Y:S01]  /*0250*/  LOP3.LUT R10, R10, 0xff800000, RZ, 0xc0, !PT ;  /* 0xff8000000a0a7812 */ /* 0x000fe200078ec0ff */
[----:B-1----:R-:W-:-:S04]  /*0260*/  IMAD.MOV.U32 R9, RZ, RZ, 0x3dc6b27f ;  /* 0x3dc6b27fff097424 */ /* 0x002fc800078e00ff */
[----:B------:R-:W-:-:S04]  /*0270*/  IMAD.IADD R8, R3, 0x1, -R10 ;  /* 0x0000000103087824 */ /* 0x000fc800078e0a0a */
[----:B------:R-:W-:-:S04]  /*0280*/  FADD R8, R8, -1 ;  /* 0xbf80000008087421 */ /* 0x000fc80000000000 */
[----:B------:R-:W-:-:S04]  /*0290*/  FFMA R9, R8, R9, -0.16845393180847167969 ;  /* 0xbe2c7f3008097423 */ /* 0x000fc80000000009 */
[----:B------:R-:W-:-:S04]  /*02a0*/  FFMA R9, R8, R9, 0.1716887056827545166 ;  /* 0x3e2fcf2a08097423 */ /* 0x000fc80000000009 */
[----:B------:R-:W-:-:S04]  /*02b0*/  FFMA R9, R8, R9, -0.17900948226451873779 ;  /* 0xbe374e4308097423 */ /* 0x000fc80000000009 */
[----:B------:R-:W-:-:S04]  /*02c0*/  FFMA R9, R8, R9, 0.20512372255325317383 ;  /* 0x3e520bf408097423 */ /* 0x000fc80000000009 */
[----:B------:R-:W-:-:S04]  /*02d0*/  FFMA R9, R8, R9, -0.24046532809734344482 ;  /* 0xbe763c8b08097423 */ /* 0x000fc80000000009 */
[----:B------:R-:W-:-:S04]  /*02e0*/  FFMA R9, R8, R9, 0.28857114911079406738 ;  /* 0x3e93bf9908097423 */ /* 0x000fc80000000009 */
[----:B------:R-:W-:-:S04]  /*02f0*/  FFMA R9, R8, R9, -0.36067417263984680176 ;  /* 0xbeb8aa4908097423 */ /* 0x000fc80000000009 */
[----:B------:R-:W-:Y:S01]  /*0300*/  FFMA R9, R8, R9, 0.48089820146560668945 ;  /* 0x3ef6384a08097423 */ /* 0x000fe20000000009 */
[----:B0-----:R-:W-:-:S03]  /*0310*/  IMAD R11, R0, UR4, R11 ;  /* 0x00000004000b7c24 */ /* 0x001fc6000f8e020b */
[C---:B------:R-:W-:Y:S01]  /*0320*/  FFMA R9, R8.reuse, R9, -0.72134751081466674805 ;  /* 0xbf38aa3b08097423 */ /* 0x040fe20000000009 */
[----:B------:R-:W-:Y:S02]  /*0330*/  FSEL R0, RZ, -23, P0 ;  /* 0xc1b80000ff007808 */ /* 0x000fe40000000000 */
[----:B------:R-:W-:Y:S01]  /*0340*/  ISETP.GT.U32.AND P0, PT, R3, 0x7f7fffff, PT ;  /* 0x7f7fffff0300780c */ /* 0x000fe20003f04070 */
[----:B------:R-:W-:Y:S01]  /*0350*/  FMUL R13, R8, R9 ;  /* 0x00000009080d7220 */ /* 0x000fe20000400000 */
[----:B------:R-:W-:-:S03]  /*0360*/  I2FP.F32.S32 R9, R10 ;  /* 0x0000000a00097245 */ /* 0x000fc60000201400 */
[C---:B------:R-:W-:Y:S01]  /*0370*/  FMUL R13, R8.reuse, R13 ;  /* 0x0000000d080d7220 */ /* 0x040fe20000400000 */
[----:B------:R-:W0:Y:S01]  /*0380*/  S2UR UR7, SR_CgaCtaId ;  /* 0x00000000000779c3 */ /* 0x000e220000008800 */
[----:B------:R-:W-:Y:S02]  /*0390*/  FFMA R0, R9, 1.1920928955078125e-07, R0 ;  /* 0x3400000009007823 */ /* 0x000fe40000000000 */
[----:B------:R-:W-:Y:S01]  /*03a0*/  FFMA R13, R8, 1.4426950216293334961, R13 ;  /* 0x3fb8aa3b080d7823 */ /* 0x000fe2000000000d */
[----:B------:R-:W-:Y:S01]  /*03b0*/  IMAD.MOV.U32 R8, RZ, RZ, 0x7f800000 ;  /* 0x7f800000ff087424 */ /* 0x000fe200078e00ff */
[C---:B------:R-:W-:Y:S02]  /*03c0*/  FSETP.NEU.AND P1, PT, R3.reuse, RZ, PT ;  /* 0x000000ff0300720b */ /* 0x040fe40003f2d000 */
[----:B------:R-:W-:Y:S01]  /*03d0*/  FADD R0, R0, R13 ;  /* 0x0000000d00007221 */ /* 0x000fe20000000000 */
[----:B------:R-:W-:-:S05]  /*03e0*/  @P0 FFMA R0, R3, R8, +INF ;  /* 0x7f80000003000423 */ /* 0x000fca0000000008 */
[----:B------:R-:W-:-:S04]  /*03f0*/  FSEL R0, R0, -INF , P1 ;  /* 0xff80000000007808 */ /* 0x000fc80000800000 */
[----:B------:R-:W1:Y:S01]  /*0400*/  FRND R9, R0 ;  /* 0x0000000000097307 */ /* 0x000e620000201000 */
[----:B------:R-:W-:Y:S02]  /*0410*/  UMOV UR4, 0x400 ;  /* 0x0000040000047882 */ /* 0x000fe40000000000 */
[----:B------:R-:W-:Y:S02]  /*0420*/  UIADD3 UR5, UPT, UPT, UR4, 0x800, URZ ;  /* 0x0000080004057890 */ /* 0x000fe4000fffe0ff */
[----:B------:R-:W-:Y:S02]  /*0430*/  UIADD3 UR6, UPT, UPT, UR4, 0x1000, URZ ;  /* 0x0000100004067890 */ /* 0x000fe4000fffe0ff */
[----:B0-----:R-:W-:Y:S02]  /*0440*/  ULEA UR8, UR7, UR4, 0x18 ;  /* 0x0000000407087291 */ /* 0x001fe4000f8ec0ff */
[----:B------:R-:W-:Y:S01]  /*0450*/  UIADD3 UR4, UPT, UPT, UR4, 0x1800, URZ ;  /* 0x0000180004047890 */ /* 0x000fe2000fffe0ff */
[----:B------:R-:W-:Y:S01]  /*0460*/  IMAD R10, R11, UR9, R12 ;  /* 0x000000090b0a7c24 */ /* 0x000fe2000f8e020c */
[----:B------:R-:W-:Y:S01]  /*0470*/  ULEA UR5, UR7, UR5, 0x18 ;  /* 0x0000000507057291 */ /* 0x000fe2000f8ec0ff */
[----:B------:R-:W-:Y:S01]  /*0480*/  LEA.HI R8, R2, R2, RZ, 0x1 ;  /* 0x0000000202087211 */ /* 0x000fe200078f08ff */
[----:B------:R-:W-:-:S02]  /*0490*/  ULEA UR6, UR7, UR6, 0x18 ;  /* 0x0000000607067291 */ /* 0x000fc4000f8ec0ff */
[----:B------:R-:W-:Y:S01]  /*04a0*/  ULEA UR7, UR7, UR4, 0x18 ;  /* 0x0000000407077291 */ /* 0x000fe2000f8ec0ff */
[----:B-1----:R-:W-:Y:S02]  /*04b0*/  FSETP.GT.AND P0, PT, R9, RZ, PT ;  /* 0x000000ff0900720b */ /* 0x002fe40003f04000 */
[----:B------:R-:W-:Y:S02]  /*04c0*/  SHF.R.U32.HI R8, RZ, 0x1, R8 ;  /* 0x00000001ff087819 */ /* 0x000fe40000011608 */
[C---:B------:R-:W-:Y:S02]  /*04d0*/  LEA R3, R10.reuse, UR8, 0x4 ;  /* 0x000000080a037c11 */ /* 0x040fe4000f8e20ff */
[C---:B------:R-:W-:Y:S01]  /*04e0*/  LEA R13, R10.reuse, UR5, 0x4 ;  /* 0x000000050a0d7c11 */ /* 0x040fe2000f8e20ff */
[C---:B--2---:R-:W-:Y:S01]  /*04f0*/  IMAD R14, R11.reuse, UR9, R2 ;  /* 0x000000090b0e7c24 */ /* 0x044fe2000f8e0202 */
[C---:B------:R-:W-:Y:S01]  /*0500*/  LEA R15, R10.reuse, UR6, 0x4 ;  /* 0x000000060a0f7c11 */ /* 0x040fe2000f8e20ff */
[----:B------:R-:W-:Y:S01]  /*0510*/  IMAD R2, R11, UR9, R8 ;  /* 0x000000090b027c24 */ /* 0x000fe2000f8e0208 */
[----:B------:R-:W-:-:S02]  /*0520*/  LEA R10, R10, UR7, 0x4 ;  /* 0x000000070a0a7c11 */ /* 0x000fc4000f8e20ff */
[----:B------:R-:W-:Y:S01]  /*0530*/  LEA R8, R14, UR8, 0x3 ;  /* 0x000000080e087c11 */ /* 0x000fe2000f8e18ff */
[----:B----4-:R0:W-:Y:S04]  /*0540*/  STS.128 [R3], R28 ;  /* 0x0000001c03007388 */ /* 0x0101e80000000c00 */
[----:B---3--:R1:W-:Y:S04]  /*0550*/  STS.128 [R13], R4 ;  /* 0x000000040d007388 */ /* 0x0083e80000000c00 */
[----:B-----5:R2:W-:Y:S01]  /*0560*/  STS.128 [R15], R20 ;  /* 0x000000140f007388 */ /* 0x0205e20000000c00 */
[----:B0-----:R-:W-:-:S03]  /*0570*/  IMAD.MOV.U32 R31, RZ, RZ, 0x1 ;  /* 0x00000001ff1f7424 */ /* 0x001fc600078e00ff */
[----:B------:R2:W-:Y:S01]  /*0580*/  STS.128 [R10], R24 ;  /* 0x000000180a007388 */ /* 0x0005e20000000c00 */
[C---:B-1----:R-:W-:Y:S02]  /*0590*/  LEA R7, R2.reuse, UR6, 0x3 ;  /* 0x0000000602077c11 */ /* 0x042fe4000f8e18ff */
[----:B------:R-:W-:Y:S01]  /*05a0*/  LEA R6, R2, UR5, 0x3 ;  /* 0x0000000502067c11 */ /* 0x000fe2000f8e18ff */
[----:B------:R-:W-:Y:S06]  /*05b0*/  BAR.SYNC.DEFER_BLOCKING 0x0 ;  /* 0x0000000000007b1d */ /* 0x000fec0000010000 */
[----:B------:R-:W-:Y:S05]  /*05c0*/  @!P0 BRA `(.L_x_0) ;  /* 0x0000000c00c88947 */ /* 0x000fea0003800000 */
[----:B------:R-:W-:Y:S01]  /*05d0*/  LEA R5, R2, UR7, 0x3 ;  /* 0x0000000702057c11 */ /* 0x000fe2000f8e18ff */
[----:B------:R-:W-:Y:S01]  /*05e0*/  UMOV UR4, URZ ;  /* 0x000000ff00047c82 */ /* 0x000fe20008000000 */
[----:B------:R-:W-:-:S07]  /*05f0*/  LEA R4, R14, UR7, 0x3 ;  /* 0x000000070e047c11 */ /* 0x000fce000f8e18ff */
.L_x_15:
[----:B------:R-:W-:Y:S01]  /*0600*/  IMAD.SHL.U32 R0, R31, 0x2, RZ ;  /* 0x000000021f007824 */ /* 0x000fe200078e00ff */
[----:B--2---:R-:W0:Y:S01]  /*0610*/  LDC R21, c[0x0][0x3a0] ;  /* 0x0000e800ff157b82 */ /* 0x004e220000000800 */
[----:B------:R-:W-:Y:S03]  /*0620*/  BSSY.RECONVERGENT B0, `(.L_x_1) ;  /* 0x00000e6000007945 */ /* 0x000fe60003800200 */
[-C--:B-1----:R-:W-:Y:S02]  /*0630*/  IABS R15, R0.reuse ;  /* 0x00000000000f7213 */ /* 0x082fe40000000000 */
[----:B------:R-:W-:Y:S02]  /*0640*/  IABS R18, R0 ;  /* 0x0000000000127213 */ /* 0x000fe40000000000 */
[----:B------:R-:W1:Y:S03]  /*0650*/  I2F.RP R13, R15 ;  /* 0x0000000f000d7306 */ /* 0x000e660000209400 */
[----:B------:R-:W-:-:S05]  /*0660*/  IMAD.MOV R18, RZ, RZ, -R18 ;  /* 0x000000ffff127224 */ /* 0x000fca00078e0a12 */
[----:B-1----:R-:W1:Y:S02]  /*0670*/  MUFU.RCP R13, R13 ;  /* 0x0000000d000d7308 */ /* 0x002e640000001000 */
[----:B-1----:R-:W-:-:S06]  /*0680*/  VIADD R2, R13, 0xffffffe ;  /* 0x0ffffffe0d027836 */ /* 0x002fcc0000000000 */
[----:B------:R1:W2:Y:S02]  /*0690*/  F2I.FTZ.U32.TRUNC.NTZ R3, R2 ;  /* 0x0000000200037305 */ /* 0x0002a4000021f000 */
[----:B-1----:R-:W-:Y:S02]  /*06a0*/  IMAD.MOV.U32 R2, RZ, RZ, RZ ;  /* 0x000000ffff027224 */ /* 0x002fe400078e00ff */
[----:B--2---:R-:W-:-:S04]  /*06b0*/  IMAD.MOV R14, RZ, RZ, -R3 ;  /* 0x000000ffff0e7224 */ /* 0x004fc800078e0a03 */
[----:B------:R-:W-:Y:S01]  /*06c0*/  IMAD R19, R14, R15, RZ ;  /* 0x0000000f0e137224 */ /* 0x000fe200078e02ff */
[----:B0-----:R-:W-:-:S03]  /*06d0*/  IABS R14, R21 ;  /* 0x00000015000e7213 */ /* 0x001fc60000000000 */
[----:B------:R-:W-:-:S04]  /*06e0*/  IMAD.HI.U32 R3, R3, R19, R2 ;  /* 0x0000001303037227 */ /* 0x000fc800078e0002 */
[----:B------:R-:W-:Y:S02]  /*06f0*/  IMAD.MOV.U32 R2, RZ, RZ, R18 ;  /* 0x000000ffff027224 */ /* 0x000fe400078e0012 */
[----:B------:R-:W-:-:S04]  /*0700*/  IMAD.HI.U32 R3, R3, R14, RZ ;  /* 0x0000000e03037227 */ /* 0x000fc800078e00ff */
[----:B------:R-:W-:-:S05]  /*0710*/  IMAD R2, R3, R2, R14 ;  /* 0x0000000203027224 */ /* 0x000fca00078e020e */
[----:B------:R-:W-:-:S13]  /*0720*/  ISETP.GT.U32.AND P1, PT, R15, R2, PT ;  /* 0x000000020f00720c */ /* 0x000fda0003f24070 */
[----:B------:R-:W-:Y:S02]  /*0730*/  @!P1 IMAD.IADD R2, R2, 0x1, -R15 ;  /* 0x0000000102029824 */ /* 0x000fe400078e0a0f */
[----:B------:R-:W-:Y:S01]  /*0740*/  @!P1 VIADD R3, R3, 0x1 ;  /* 0x0000000103039836 */ /* 0x000fe20000000000 */
[----:B------:R-:W-:Y:S02]  /*0750*/  ISETP.NE.AND P1, PT, R0, RZ, PT ;  /* 0x000000ff0000720c */ /* 0x000fe40003f25270 */
[----:B------:R-:W-:Y:S02]  /*0760*/  ISETP.GE.U32.AND P0, PT, R2, R15, PT ;  /* 0x0000000f0200720c */ /* 0x000fe40003f06070 */
[----:B------:R-:W-:-:S04]  /*0770*/  LOP3.LUT R2, R0, R21, RZ, 0x3c, !PT ;  /* 0x0000001500027212 */ /* 0x000fc800078e3cff */
[----:B------:R-:W-:-:S07]  /*0780*/  ISETP.GE.AND P2, PT, R2, RZ, PT ;  /* 0x000000ff0200720c */ /* 0x000fce0003f46270 */
[----:B------:R-:W-:-:S06]  /*0790*/  @P0 VIADD R3, R3, 0x1 ;  /* 0x0000000103030836 */ /* 0x000fcc0000000000 */
[----:B------:R-:W-:Y:S01]  /*07a0*/  @!P2 IMAD.MOV R3, RZ, RZ, -R3 ;  /* 0x000000ffff03a224 */ /* 0x000fe200078e0a03 */
[----:B------:R-:W-:-:S04]  /*07b0*/  @!P1 LOP3.LUT R3, RZ, R0, RZ, 0x33, !PT ;  /* 0x00000000ff039212 */ /* 0x000fc800078e33ff */
[----:B------:R-:W-:-:S13]  /*07c0*/  ISETP.GE.AND P0, PT, R12, R3, PT ;  /* 0x000000030c00720c */ /* 0x000fda0003f06270 */
[----:B------:R-:W-:Y:S05]  /*07d0*/  @P0 BRA `(.L_x_2) ;  /* 0x0000000c00280947 */ /* 0x000fea0003800000 */
[----:B------:R-:W0:Y:S01]  /*07e0*/  LDC R14, c[0x0][0x3ac] ;  /* 0x0000eb00ff0e7b82 */ /* 0x000e220000000800 */
[C---:B------:R-:W-:Y:S01]  /*07f0*/  ISETP.NE.AND P0, PT, R0.reuse, R21, PT ;  /* 0x000000150000720c */ /* 0x040fe20003f05270 */
[----:B------:R-:W-:-:S04]  /*0800*/  IMAD R30, R0, R12, R0 ;  /* 0x0000000c001e7224 */ /* 0x000fc800078e0200 */
[----:B0-----:R-:W-:-:S08]  /*0810*/  IMAD R2, R11, R14, R30 ;  /* 0x0000000e0b027224 */ /* 0x001fd000078e021e */
[----:B------:R-:W-:Y:S05]  /*0820*/  @P0 BRA `(.L_x_3) ;  /* 0x0000000000fc0947 */ /* 0x000fea0003800000 */
[----:B------:R-:W0:Y:S01]  /*0830*/  S2UR UR6, SR_CgaCtaId ;  /* 0x00000000000679c3 */ /* 0x000e220000008800 */
[----:B------:R-:W-:Y:S01]  /*0840*/  UMOV UR5, 0x400 ;  /* 0x0000040000057882 */ /* 0x000fe20000000000 */
[----:B------:R-:W-:Y:S01]  /*0850*/  IMAD R2, R11, R14, R21 ;  /* 0x0000000e0b027224 */ /* 0x000fe200078e0215 */
[----:B------:R-:W-:Y:S01]  /*0860*/  UIADD3 UR5, UPT, UPT, UR5, 0x800, URZ ;  /* 0x0000080005057890 */ /* 0x000fe2000fffe0ff */
[----:B------:R-:W-:Y:S01]  /*0870*/  LDS.64 R14, [R7+-0x8] ;  /* 0xfffff800070e7984 */ /* 0x000fe20000000a00 */
[----:B------:R-:W-:Y:S01]  /*0880*/  IMAD.MOV.U32 R18, RZ, RZ, 0x1 ;  /* 0x00000001ff127424 */ /* 0x000fe200078e00ff */
[----:B------:R-:W-:Y:S02]  /*0890*/  BSSY.RECONVERGENT B1, `(.L_x_4) ;  /* 0x000001f000017945 */ /* 0x000fe40003800200 */
[----:B------:R-:W1:Y:S04]  /*08a0*/  LDS.64 R32, [R8+-0x8] ;  /* 0xfffff80008207984 */ /* 0x000e680000000a00 */
[----:B------:R-:W-:Y:S04]  /*08b0*/  LDS.64 R38, [R6+-0x8] ;  /* 0xfffff80006267984 */ /* 0x000fe80000000a00 */
[----:B------:R-:W2:Y:S04]  /*08c0*/  LDS.64 R40, [R4+-0x8] ;  /* 0xfffff80004287984 */ /* 0x000ea80000000a00 */
[----:B------:R-:W-:Y:S01]  /*08d0*/  LDS.64 R42, [R5+-0x8] ;  /* 0xfffff800052a7984 */ /* 0x000fe20000000a00 */
[----:B0-----:R-:W-:-:S06]  /*08e0*/  ULEA UR5, UR6, UR5, 0x18 ;  /* 0x0000000506057291 */ /* 0x001fcc000f8ec0ff */
[----:B------:R-:W-:-:S06]  /*08f0*/  LEA R2, R2, UR5, 0x3 ;  /* 0x0000000502027c11 */ /* 0x000fcc000f8e18ff */
[----:B------:R-:W0:Y:S01]  /*0900*/  LDS.64 R2, [R2+-0x8] ;  /* 0xfffff80002027984 */ /* 0x000e220000000a00 */
[C---:B-1----:R-:W-:Y:S02]  /*0910*/  DMUL R30, R14.reuse, R32 ;  /* 0x000000200e1e7228 */ /* 0x042fe40000000000 */
[----:B--2---:R-:W-:-:S06]  /*0920*/  DMUL R22, R14, R40 ;  /* 0x000000280e167228 */ /* 0x004fcc0000000000 */
[----:B0-----:R-:W-:Y:S02]  /*0930*/  DFMA R30, R2, R38, -R30 ;  /* 0x00000026021e722b */ /* 0x001fe4000000081e */
[----:B------:R-:W-:-:S04]  /*0940*/  DFMA R22, R42, R2, -R22 ;  /* 0x000000022a16722b */ /* 0x000fc80000000816 */
[----:B------:R-:W0:Y:S06]  /*0950*/  MUFU.RCP64H R19, R31 ;  /* 0x0000001f00137308 */ /* 0x000e2c0000001800 */
[----:B------:R-:W-:Y:S01]  /*0960*/  FSETP.GEU.AND P1, PT, |R23|, 6.5827683646048100446e-37, PT ;  /* 0x036000001700780b */ /* 0x000fe20003f2e200 */
[----:B0-----:R-:W-:-:S08]  /*0970*/  DFMA R20, -R30, R18, 1 ;  /* 0x3ff000001e14742b */ /* 0x001fd00000000112 */
[----:B------:R-:W-:-:S08]  /*0980*/  DFMA R20, R20, R20, R20 ;  /* 0x000000141414722b */ /* 0x000fd00000000014 */
[----:B------:R-:W-:-:S08]  /*0990*/  DFMA R20, R18, R20, R18 ;  /* 0x000000141214722b */ /* 0x000fd00000000012 */
[----:B------:R-:W-:-:S08]  /*09a0*/  DFMA R14, -R30, R20, 1 ;  /* 0x3ff000001e0e742b */ /* 0x000fd00000000114 */
[----:B------:R-:W-:-:S08]  /*09b0*/  DFMA R14, R20, R14, R20 ;  /* 0x0000000e140e722b */ /* 0x000fd00000000014 */
[----:B------:R-:W-:-:S08]  /*09c0*/  DMUL R2, R22, R14 ;  /* 0x0000000e16027228 */ /* 0x000fd00000000000 */
[----:B------:R-:W-:-:S08]  /*09d0*/  DFMA R18, -R30, R2, R22 ;  /* 0x000000021e12722b */ /* 0x000fd00000000116 */
[----:B------:R-:W-:-:S10]  /*09e0*/  DFMA R2, R14, R18, R2 ;  /* 0x000000120e02722b */ /* 0x000fd40000000002 */
[----:B------:R-:W-:-:S05]  /*09f0*/  FFMA R13, RZ, R31, R3 ;  /* 0x0000001fff0d7223 */ /* 0x000fca0000000003 */
[----:B------:R-:W-:-:S13]  /*0a00*/  FSETP.GT.AND P0, PT, |R13|, 1.469367938527859385e-39, PT ;  /* 0x001000000d00780b */ /* 0x000fda0003f04200 */
[----:B------:R-:W-:Y:S05]  /*0a10*/  @P0 BRA P1, `(.L_x_5) ;  /* 0x0000000000180947 */ /* 0x000fea0000800000 */
[----:B------:R-:W-:Y:S01]  /*0a20*/  IMAD.MOV.U32 R20, RZ, RZ, R30 ;  /* 0x000000ffff147224 */ /* 0x000fe200078e001e */
[----:B------:R-:W-:Y:S02]  /*0a30*/  MOV R21, R31 ;  /* 0x0000001f00157202 */ /* 0x000fe40000000f00 */
[----:B------:R-:W-:-:S07]  /*0a40*/  MOV R14, 0xa60 ;  /* 0x00000a60000e7802 */ /* 0x000fce0000000f00 */
[----:B------:R-:W-:Y:S05]  /*0a50*/  CALL.REL.NOINC `($__internal_0_$__cuda_sm20_div_rn_f64_full) ;  /* 0x0000001000c07944 */ /* 0x000fea0003c00000 */
[----:B------:R-:W-:Y:S02]  /*0a60*/  IMAD.MOV.U32 R2, RZ, RZ, R28 ;  /* 0x000000ffff027224 */ /* 0x000fe400078e001c */
[----:B------:R-:W-:-:S07]  /*0a70*/  IMAD.MOV.U32 R3, RZ, RZ, R29 ;  /* 0x000000ffff037224 */ /* 0x000fce00078e001d */
.L_x_5:
[----:B------:R-:W-:Y:S05]  /*0a80*/  BSYNC.RECONVERGENT B1 ;  /* 0x0000000000017941 */ /* 0x000fea0003800200 */
.L_x_4:
[----:B------:R-:W0:Y:S01]  /*0a90*/  MUFU.RCP64H R15, R31 ;  /* 0x0000001f000f7308 */ /* 0x000e220000001800 */
[----:B------:R-:W-:Y:S01]  /*0aa0*/  IMAD.MOV.U32 R14, RZ, RZ, 0x1 ;  /* 0x00000001ff0e7424 */ /* 0x000fe200078e00ff */
[----:B------:R-:W-:Y:S01]  /*0ab0*/  DMUL R32, R42, R32 ;  /* 0x000000202a207228 */ /* 0x000fe20000000000 */
[----:B------:R-:W-:Y:S07]  /*0ac0*/  BSSY.RECONVERGENT B1, `(.L_x_6) ;  /* 0x0000012000017945 */ /* 0x000fee0003800200 */
[----:B------:R-:W-:-:S02]  /*0ad0*/  DFMA R22, R40, R38, -R32 ;  /* 0x000000262816722b */ /* 0x000fc40000000820 */
[----:B0-----:R-:W-:-:S08]  /*0ae0*/  DFMA R18, -R30, R14, 1 ;  /* 0x3ff000001e12742b */ /* 0x001fd0000000010e */
[----:B------:R-:W-:Y:S01]  /*0af0*/  FSETP.GEU.AND P1, PT, |R23|, 6.5827683646048100446e-37, PT ;  /* 0x036000001700780b */ /* 0x000fe20003f2e200 */
        /* <DEDUP_REMOVED lines=11> */
[----:B------:R-:W-:Y:S01]  /*0bb0*/  MOV R14, 0xbe0 ;  /* 0x00000be0000e7802 */ /* 0x000fe20000000f00 */
[----:B------:R-:W-:-:S07]  /*0bc0*/  IMAD.MOV.U32 R21, RZ, RZ, R31 ;  /* 0x000000ffff157224 */ /* 0x000fce00078e001f */
[----:B------:R-:W-:Y:S05]  /*0bd0*/  CALL.REL.NOINC `($__internal_0_$__cuda_sm20_div_rn_f64_full) ;  /* 0x0000001000607944 */ /* 0x000fea0003c00000 */
.L_x_7:
[----:B------:R-:W-:Y:S05]  /*0be0*/  BSYNC.RECONVERGENT B1 ;  /* 0x0000000000017941 */ /* 0x000fea0003800200 */
.L_x_6:
[----:B------:R2:W-:Y:S04]  /*0bf0*/  STS.64 [R5+-0x8], R2 ;  /* 0xfffff80205007388 */ /* 0x0005e80000000a00 */
[----:B------:R2:W-:Y:S01]  /*0c00*/  STS.64 [R4+-0x8], R28 ;  /* 0xfffff81c04007388 */ /* 0x0005e20000000a00 */
[----:B------:R-:W-:Y:S05]  /*0c10*/  BRA `(.L_x_2) ;  /* 0x0000000800187947 */ /* 0x000fea0003800000 */
.L_x_3:
[----:B------:R-:W-:-:S13]  /*0c20*/  ISETP.NE.AND P0, PT, R30, R21, PT ;  /* 0x000000151e00720c */ /* 0x000fda0003f05270 */
[----:B------:R-:W-:Y:S05]  /*0c30*/  @P0 BRA `(.L_x_8) ;  /* 0x0000000000c40947 */ /* 0x000fea0003800000 */
[----:B------:R-:W0:Y:S01]  /*0c40*/  S2R R13, SR_CgaCtaId ;  /* 0x00000000000d7919 */ /* 0x000e220000008800 */
[----:B------:R-:W-:Y:S01]  /*0c50*/  MOV R32, 0x400 ;  /* 0x0000040000207802 */ /* 0x000fe20000000f00 */
[----:B------:R-:W-:Y:S01]  /*0c60*/  IMAD.IADD R3, R2, 0x1, -R31 ;  /* 0x0000000102037824 */ /* 0x000fe200078e0a1f */
[----:B------:R-:W-:Y:S03]  /*0c70*/  BSSY.RECONVERGENT B1, `(.L_x_9) ;  /* 0x0000018000017945 */ /* 0x000fe60003800200 */
[----:B------:R-:W-:-:S05]  /*0c80*/  VIADD R14, R32, 0x800 ;  /* 0x00000800200e7836 */ /* 0x000fca0000000000 */
[C---:B0-----:R-:W-:Y:S02]  /*0c90*/  LEA R14, R13.reuse, R14, 0x18 ;  /* 0x0000000e0d0e7211 */ /* 0x041fe400078ec0ff */
[----:B------:R-:W-:-:S03]  /*0ca0*/  LEA R32, R13, R32, 0x18 ;  /* 0x000000200d207211 */ /* 0x000fc600078ec0ff */
[----:B------:R-:W-:Y:S02]  /*0cb0*/  IMAD R30, R3, 0x8, R14 ;  /* 0x00000008031e7824 */ /* 0x000fe400078e020e */
[----:B------:R-:W-:Y:S02]  /*0cc0*/  IMAD.MOV.U32 R14, RZ, RZ, 0x1 ;  /* 0x00000001ff0e7424 */ /* 0x000fe400078e00ff */
[----:B------:R-:W-:Y:S01]  /*0cd0*/  IMAD R33, R2, 0x8, R32 ;  /* 0x0000000802217824 */ /* 0x000fe200078e0220 */
[----:B------:R-:W0:Y:S04]  /*0ce0*/  LDS.64 R20, [R30+-0x8] ;  /* 0xfffff8001e147984 */ /* 0x000e280000000a00 */
[----:B------:R-:W1:Y:S01]  /*0cf0*/  LDS.64 R22, [R33+-0x8] ;  /* 0xfffff80021167984 */ /* 0x000e620000000a00 */
[----:B0-----:R-:W0:Y:S01]  /*0d00*/  MUFU.RCP64H R15, R21 ;  /* 0x00000015000f7308 */ /* 0x001e220000001800 */
[----:B-1----:R-:W-:Y:S01]  /*0d10*/  FSETP.GEU.AND P1, PT, |R23|, 6.5827683646048100446e-37, PT ;  /* 0x036000001700780b */ /* 0x002fe20003f2e200 */
        /* <DEDUP_REMOVED lines=11> */
[----:B------:R-:W-:-:S07]  /*0dd0*/  MOV R14, 0xdf0 ;  /* 0x00000df0000e7802 */ /* 0x000fce0000000f00 */
[----:B------:R-:W-:Y:S05]  /*0de0*/  CALL.REL.NOINC `($__internal_0_$__cuda_sm20_div_rn_f64_full) ;  /* 0x0000000c00dc7944 */ /* 0x000fea0003c00000 */
.L_x_10:
[----:B------:R-:W-:Y:S05]  /*0df0*/  BSYNC.RECONVERGENT B1 ;  /* 0x0000000000017941 */ /* 0x000fea0003800200 */
.L_x_9:
[----:B------:R-:W-:Y:S01]  /*0e00*/  IMAD R32, R3, 0x8, R32 ;  /* 0x0000000803207824 */ /* 0x000fe200078e0220 */
[----:B------:R-:W0:Y:S01]  /*0e10*/  S2UR UR6, SR_CgaCtaId ;  /* 0x00000000000679c3 */ /* 0x000e220000008800 */
[----:B------:R-:W-:Y:S01]  /*0e20*/  UMOV UR5, 0x400 ;  /* 0x0000040000057882 */ /* 0x000fe20000000000 */
[----:B------:R-:W-:Y:S01]  /*0e30*/  IMAD R13, R31, 0x8, R30 ;  /* 0x000000081f0d7824 */ /* 0x000fe200078e021e */
[----:B------:R-:W-:Y:S01]  /*0e40*/  UIADD3 UR5, UPT, UPT, UR5, 0x1000, URZ ;  /* 0x0000100005057890 */ /* 0x000fe2000fffe0ff */
[----:B------:R-:W1:Y:S01]  /*0e50*/  LDS.64 R14, [R32+-0x8] ;  /* 0xfffff800200e7984 */ /* 0x000e620000000a00 */
[----:B------:R-:W-:Y:S02]  /*0e60*/  LEA R23, R2, UR7, 0x3 ;  /* 0x0000000702177c11 */ /* 0x000fe4000f8e18ff */
[----:B0-----:R-:W-:-:S06]  /*0e70*/  ULEA UR5, UR6, UR5, 0x18 ;  /* 0x0000000506057291 */ /* 0x001fcc000f8ec0ff */
[----:B------:R-:W-:Y:S01]  /*0e80*/  LEA R22, R3, UR5, 0x3 ;  /* 0x0000000503167c11 */ /* 0x000fe2000f8e18ff */
[----:B-1----:R-:W-:-:S07]  /*0e90*/  DMUL R14, R14, -R28 ;  /* 0x8000001c0e0e7228 */ /* 0x002fce0000000000 */
[----:B------:R-:W-:Y:S04]  /*0ea0*/  STS.64 [R33+-0x8], R14 ;  /* 0xfffff80e21007388 */ /* 0x000fe80000000a00 */
[----:B------:R-:W-:Y:S04]  /*0eb0*/  LDS.64 R20, [R22+-0x8] ;  /* 0xfffff80016147984 */ /* 0x000fe80000000a00 */
[----:B------:R-:W0:Y:S02]  /*0ec0*/  LDS.64 R18, [R13+-0x8] ;  /* 0xfffff8000d127984 */ /* 0x000e240000000a00 */
[----:B0-----:R-:W-:Y:S01]  /*0ed0*/  DFMA R18, R20, -R28, R18 ;  /* 0x8000001c1412722b */ /* 0x001fe20000000012 */
[----:B------:R-:W-:-:S06]  /*0ee0*/  LEA R20, R3, UR7, 0x3 ;  /* 0x0000000703147c11 */ /* 0x000fcc000f8e18ff */
[----:B------:R-:W-:Y:S04]  /*0ef0*/  STS.64 [R13+-0x8], R18 ;  /* 0xfffff8120d007388 */ /* 0x000fe80000000a00 */
[----:B------:R-:W-:Y:S04]  /*0f00*/  LDS.64 R20, [R20+-0x8] ;  /* 0xfffff80014147984 */ /* 0x000fe80000000a00 */
[----:B------:R-:W0:Y:S02]  /*0f10*/  LDS.64 R2, [R23+-0x8] ;  /* 0xfffff80017027984 */ /* 0x000e240000000a00 */
[----:B0-----:R-:W-:-:S07]  /*0f20*/  DFMA R2, R20, -R28, R2 ;  /* 0x8000001c1402722b */ /* 0x001fce0000000002 */
[----:B------:R0:W-:Y:S01]  /*0f30*/  STS.64 [R23+-0x8], R2 ;  /* 0xfffff80217007388 */ /* 0x0001e20000000a00 */
[----:B------:R-:W-:Y:S05]  /*0f40*/  BRA `(.L_x_2) ;  /* 0x00000004004c7947 */ /* 0x000fea0003800000 */
.L_x_8:
[----:B------:R-:W0:Y:S01]  /*0f50*/  S2R R2, SR_CgaCtaId ;  /* 0x0000000000027919 */ /* 0x000e220000008800 */
[----:B------:R-:W-:Y:S01]  /*0f60*/  MOV R33, 0x400 ;  /* 0x0000040000217802 */ /* 0x000fe20000000f00 */
[----:B------:R-:W-:Y:S01]  /*0f70*/  IMAD R30, R11, R14, R30 ;  /* 0x0000000e0b1e7224 */ /* 0x000fe200078e021e */
[----:B------:R-:W-:Y:S03]  /*0f80*/  BSSY.RECONVERGENT B1, `(.L_x_11) ;  /* 0x000001b000017945 */ /* 0x000fe60003800200 */
[----:B------:R-:W-:Y:S02]  /*0f90*/  VIADD R3, R33, 0x800 ;  /* 0x0000080021037836 */ /* 0x000fe40000000000 */
[----:B------:R-:W-:-:S03]  /*0fa0*/  IMAD.IADD R32, R30, 0x1, -R31 ;  /* 0x000000011e207824 */ /* 0x000fc600078e0a1f */
[C---:B0-----:R-:W-:Y:S02]  /*0fb0*/  LEA R3, R2.reuse, R3, 0x18 ;  /* 0x0000000302037211 */ /* 0x041fe400078ec0ff */
[----:B------:R-:W-:Y:S01]  /*0fc0*/  LEA R33, R2, R33, 0x18 ;  /* 0x0000002102217211 */ /* 0x000fe200078ec0ff */
[----:B------:R-:W-:Y:S01]  /*0fd0*/  IMAD.MOV.U32 R2, RZ, RZ, 0x1 ;  /* 0x00000001ff027424 */ /* 0x000fe200078e00ff */
[----:B------:R-:W-:-:S03]  /*0fe0*/  LEA R38, R32, R3, 0x3 ;  /* 0x0000000320267211 */ /* 0x000fc600078e18ff */
[----:B------:R-:W-:Y:S02]  /*0ff0*/  IMAD R37, R30, 0x8, R33 ;  /* 0x000000081e257824 */ /* 0x000fe400078e0221 */
        /* <DEDUP_REMOVED lines=17> */
[----:B------:R-:W-:Y:S02]  /*1110*/  IMAD.MOV.U32 R2, RZ, RZ, R28 ;  /* 0x000000ffff027224 */ /* 0x000fe400078e001c */
[----:B------:R-:W-:-:S07]  /*1120*/  IMAD.MOV.U32 R3, RZ, RZ, R29 ;  /* 0x000000ffff037224 */ /* 0x000fce00078e001d */
.L_x_12:
[----:B------:R-:W-:Y:S05]  /*1130*/  BSYNC.RECONVERGENT B1 ;  /* 0x0000000000017941 */ /* 0x000fea0003800200 */
.L_x_11:
[----:B------:R-:W-:Y:S01]  /*1140*/  IMAD R20, R31, 0x10, R38 ;  /* 0x000000101f147824 */ /* 0x000fe200078e0226 */
[----:B------:R-:W0:Y:S01]  /*1150*/  S2R R14, SR_CgaCtaId ;  /* 0x00000000000e7919 */ /* 0x000e220000008800 */
[----:B------:R-:W-:Y:S01]  /*1160*/  MOV R13, 0x400 ;  /* 0x00000400000d7802 */ /* 0x000fe20000000f00 */
[----:B------:R-:W-:Y:S01]  /*1170*/  IMAD.MOV.U32 R18, RZ, RZ, 0x1 ;  /* 0x00000001ff127424 */ /* 0x000fe200078e00ff */
[----:B------:R-:W-:Y:S02]  /*1180*/  BSSY.RECONVERGENT B1, `(.L_x_13) ;  /* 0x0000015000017945 */ /* 0x000fe40003800200 */
[----:B------:R-:W1:Y:S01]  /*1190*/  LDS.64 R20, [R20+-0x8] ;  /* 0xfffff80014147984 */ /* 0x000e620000000a00 */
[----:B------:R-:W-:-:S05]  /*11a0*/  VIADD R13, R13, 0x1000 ;  /* 0x000010000d0d7836 */ /* 0x000fca0000000000 */
[----:B0-----:R-:W-:-:S05]  /*11b0*/  LEA R39, R14, R13, 0x18 ;  /* 0x0000000d0e277211 */ /* 0x001fca00078ec0ff */
[----:B------:R-:W-:-:S05]  /*11c0*/  IMAD R40, R30, 0x8, R39 ;  /* 0x000000081e287824 */ /* 0x000fca00078e0227 */
[----:B------:R-:W0:Y:S01]  /*11d0*/  LDS.64 R22, [R40+-0x8] ;  /* 0xfffff80028167984 */ /* 0x000e220000000a00 */
[----:B-1----:R-:W1:Y:S02]  /*11e0*/  MUFU.RCP64H R19, R21 ;  /* 0x0000001500137308 */ /* 0x002e640000001800 */
[----:B-1----:R-:W-:-:S08]  /*11f0*/  DFMA R14, -R20, R18, 1 ;  /* 0x3ff00000140e742b */ /* 0x002fd00000000112 */
[----:B------:R-:W-:-:S08]  /*1200*/  DFMA R14, R14, R14, R14 ;  /* 0x0000000e0e0e722b */ /* 0x000fd0000000000e */
[----:B------:R-:W-:Y:S01]  /*1210*/  DFMA R14, R18, R14, R18 ;  /* 0x0000000e120e722b */ /* 0x000fe20000000012 */
[----:B0-----:R-:W-:-:S07]  /*1220*/  FSETP.GEU.AND P1, PT, |R23|, 6.5827683646048100446e-37, PT ;  /* 0x036000001700780b */ /* 0x001fce0003f2e200 */
        /* <DEDUP_REMOVED lines=10> */
.L_x_14:
[----:B------:R-:W-:Y:S05]  /*12d0*/  BSYNC.RECONVERGENT B1 ;  /* 0x0000000000017941 */ /* 0x000fea0003800200 */
.L_x_13:
[----:B------:R-:W-:Y:S01]  /*12e0*/  IMAD R24, R32, 0x8, R33 ;  /* 0x0000000820187824 */ /* 0x000fe200078e0221 */
[----:B------:R-:W-:Y:S01]  /*12f0*/  LEA R33, R30, UR7, 0x3 ;  /* 0x000000071e217c11 */ /* 0x000fe2000f8e18ff */
[C---:B------:R-:W-:Y:S02]  /*1300*/  IMAD R13, R31.reuse, 0x8, R38 ;  /* 0x000000081f0d7824 */ /* 0x040fe400078e0226 */
[C---:B------:R-:W-:Y:S01]  /*1310*/  IMAD R26, R32.reuse, 0x8, R39 ;  /* 0x00000008201a7824 */ /* 0x040fe200078e0227 */
[----:B------:R0:W1:Y:S01]  /*1320*/  LDS.64 R14, [R24+-0x8] ;  /* 0xfffff800180e7984 */ /* 0x0000620000000a00 */
[C---:B------:R-:W-:Y:S01]  /*1330*/  IMAD R22, R31.reuse, 0x10, R24 ;  /* 0x000000101f167824 */ /* 0x040fe200078e0218 */
[----:B------:R-:W-:Y:S01]  /*1340*/  LEA R32, R32, UR7, 0x3 ;  /* 0x0000000720207c11 */ /* 0x000fe2000f8e18ff */
[----:B------:R-:W-:-:S04]  /*1350*/  IMAD R27, R31, 0x10, R26 ;  /* 0x000000101f1b7824 */ /* 0x000fc800078e021a */
[----:B0-----:R-:W-:Y:S01]  /*1360*/  IMAD R24, R31, 0x10, R32 ;  /* 0x000000101f187824 */ /* 0x001fe200078e0220 */
[----:B-1----:R-:W-:-:S07]  /*1370*/  DMUL R14, R14, -R2 ;  /* 0x800000020e0e7228 */ /* 0x002fce0000000000 */
[----:B------:R-:W-:Y:S04]  /*1380*/  STS.64 [R37+-0x8], R14 ;  /* 0xfffff80e25007388 */ /* 0x000fe80000000a00 */
[----:B------:R-:W-:Y:S04]  /*1390*/  LDS.64 R18, [R13+-0x8] ;  /* 0xfffff8000d127984 */ /* 0x000fe80000000a00 */
[----:B------:R-:W0:Y:S04]  /*13a0*/  LDS.64 R20, [R26+-0x8] ;  /* 0xfffff8001a147984 */ /* 0x000e280000000a00 */
[----:B------:R-:W1:Y:S01]  /*13b0*/  LDS.64 R22, [R22+-0x8] ;  /* 0xfffff80016167984 */ /* 0x000e620000000a00 */
[----:B0-----:R-:W-:-:S08]  /*13c0*/  DFMA R18, R20, -R2, R18 ;  /* 0x800000021412722b */ /* 0x001fd00000000012 */
[----:B-1----:R-:W-:-:S07]  /*13d0*/  DFMA R18, R22, -R28, R18 ;  /* 0x8000001c1612722b */ /* 0x002fce0000000012 */
[----:B------:R-:W-:Y:S04]  /*13e0*/  STS.64 [R13+-0x8], R18 ;  /* 0xfffff8120d007388 */ /* 0x000fe80000000a00 */
[----:B------:R-:W0:Y:S02]  /*13f0*/  LDS.64 R20, [R27+-0x8] ;  /* 0xfffff8001b147984 */ /* 0x000e240000000a00 */
[----:B0-----:R-:W-:-:S07]  /*1400*/  DMUL R20, R20, -R28 ;  /* 0x8000001c14147228 */ /* 0x001fce0000000000 */
[----:B------:R-:W-:Y:S04]  /*1410*/  STS.64 [R40+-0x8], R20 ;  /* 0xfffff81428007388 */ /* 0x000fe80000000a00 */
[----:B------:R-:W-:Y:S04]  /*1420*/  LDS.64 R14, [R33+-0x8] ;  /* 0xfffff800210e7984 */ /* 0x000fe80000000a00 */
[----:B------:R-:W0:Y:S04]  /*1430*/  LDS.64 R22, [R32+-0x8] ;  /* 0xfffff80020167984 */ /* 0x000e280000000a00 */
[----:B------:R-:W1:Y:S01]  /*1440*/  LDS.64 R24, [R24+-0x8] ;  /* 0xfffff80018187984 */ /* 0x000e620000000a00 */
[----:B0-----:R-:W-:-:S08]  /*1450*/  DFMA R14, R22, -R2, R14 ;  /* 0x80000002160e722b */ /* 0x001fd0000000000e */
[----:B-1----:R-:W-:-:S07]  /*1460*/  DFMA R14, R24, -R28, R14 ;  /* 0x8000001c180e722b */ /* 0x002fce000000000e */
[----:B------:R1:W-:Y:S04]  /*1470*/  STS.64 [R33+-0x8], R14 ;  /* 0xfffff80e21007388 */ /* 0x0003e80000000a00 */
.L_x_2:
[----:B------:R-:W-:Y:S05]  /*1480*/  BSYNC.RECONVERGENT B0 ;  /* 0x0000000000007941 */ /* 0x000fea0003800200 */
.L_x_1:
[----:B------:R-:W-:Y:S01]  /*1490*/  UIADD3 UR4, UPT, UPT, UR4, 0x1, URZ ;  /* 0x0000000104047890 */ /* 0x000fe2000fffe0ff */
[----:B------:R-:W-:Y:S01]  /*14a0*/  BAR.SYNC.DEFER_BLOCKING 0x0 ;  /* 0x0000000000007b1d */ /* 0x000fe20000010000 */
[----:B------:R-:W-:-:S04]  /*14b0*/  MOV R31, R0 ;  /* 0x00000000001f7202 */ /* 0x000fc80000000f00 */
[----:B0-2---:R-:W-:-:S04]  /*14c0*/  I2FP.F32.U32 R2, UR4 ;  /* 0x0000000400027c45 */ /* 0x005fc80008201000 */
[----:B------:R-:W-:-:S13]  /*14d0*/  FSETP.GT.AND P0, PT, R9, R2, PT ;  /* 0x000000020900720b */ /* 0x000fda0003f04000 */
[----:B------:R-:W-:Y:S05]  /*14e0*/  @P0 BRA `(.L_x_15) ;  /* 0xfffffff000440947 */ /* 0x000fea000383ffff */
.L_x_0:
[----:B------:R-:W-:-:S13]  /*14f0*/  FSETP.GT.AND P0, PT, R9, 1, PT ;  /* 0x3f8000000900780b */ /* 0x000fda0003f04000 */
[----:B------:R-:W-:Y:S05]  /*1500*/  @!P0 BRA `(.L_x_16) ;  /* 0x0000000800008947 */ /* 0x000fea0003800000 */
[----:B------:R-:W0:Y:S01]  /*1510*/  LDC R0, c[0x0][0x3a0] ;  /* 0x0000e800ff007b82 */ /* 0x000e220000000800 */
[----:B------:R-:W-:Y:S01]  /*1520*/  FADD R9, R9, -1 ;  /* 0xbf80000009097421 */ /* 0x000fe20000000000 */
[----:B------:R-:W3:Y:S01]  /*1530*/  LDCU UR9, c[0x0][0x3ac] ;  /* 0x00007580ff0977ac */ /* 0x000ee20008000800 */
[----:B------:R-:W-:-:S05]  /*1540*/  UMOV UR4, URZ ;  /* 0x000000ff00047c82 */ /* 0x000fca0008000000 */
.L_x_24:
[----:B------:R-:W-:Y:S01]  /*1550*/  LEA.HI R2, R31, R31, RZ, 0x1 ;  /* 0x0000001f1f027211 */ /* 0x000fe200078f08ff */
[----:B------:R-:W-:Y:S01]  /*1560*/  IMAD.MOV.U32 R13, RZ, RZ, R31 ;  /* 0x000000ffff0d7224 */ /* 0x000fe200078e001f */
[----:B0-----:R-:W-:Y:S01]  /*1570*/  IABS R8, R0 ;  /* 0x0000000000087213 */ /* 0x001fe20000000000 */
[----:B------:R-:W-:Y:S01]  /*1580*/  BSSY.RECONVERGENT B0, `(.L_x_17) ;  /* 0x0000073000007945 */ /* 0x000fe20003800200 */
[----:B------:R-:W-:-:S04]  /*1590*/  SHF.R.S32.HI R31, RZ, 0x1, R2 ;  /* 0x00000001ff1f7819 */ /* 0x000fc80000011402 */
[-C--:B------:R-:W-:Y:S02]  /*15a0*/  IABS R5, R31.reuse ;  /* 0x0000001f00057213 */ /* 0x080fe40000000000 */
[----:B-1----:R-:W-:Y:S02]  /*15b0*/  IABS R14, R31 ;  /* 0x0000001f000e7213 */ /* 0x002fe40000000000 */
[----:B------:R-:W0:Y:S08]  /*15c0*/  I2F.RP R4, R5 ;  /* 0x0000000500047306 */ /* 0x000e300000209400 */
[----:B0-----:R-:W0:Y:S02]  /*15d0*/  MUFU.RCP R4, R4 ;  /* 0x0000000400047308 */ /* 0x001e240000001000 */
[----:B0-----:R-:W-:-:S02]  /*15e0*/  VIADD R2, R4, 0xffffffe ;  /* 0x0ffffffe04027836 */ /* 0x001fc40000000000 */
[----:B------:R-:W-:-:S04]  /*15f0*/  IMAD.MOV R4, RZ, RZ, -R14 ;  /* 0x000000ffff047224 */ /* 0x000fc800078e0a0e */
[----:B------:R0:W1:Y:S02]  /*1600*/  F2I.FTZ.U32.TRUNC.NTZ R3, R2 ;  /* 0x0000000200037305 */ /* 0x000064000021f000 */
[----:B0-----:R-:W-:Y:S02]  /*1610*/  IMAD.MOV.U32 R2, RZ, RZ, RZ ;  /* 0x000000ffff027224 */ /* 0x001fe400078e00ff */
[----:B-1----:R-:W-:-:S04]  /*1620*/  IMAD.MOV R6, RZ, RZ, -R3 ;  /* 0x000000ffff067224 */ /* 0x002fc800078e0a03 */
[----:B------:R-:W-:Y:S02]  /*1630*/  IMAD R7, R6, R5, RZ ;  /* 0x0000000506077224 */ /* 0x000fe400078e02ff */
[----:B------:R-:W-:Y:S02]  /*1640*/  IMAD.MOV.U32 R6, RZ, RZ, R8 ;  /* 0x000000ffff067224 */ /* 0x000fe400078e0008 */
[----:B------:R-:W-:-:S06]  /*1650*/  IMAD.HI.U32 R3, R3, R7, R2 ;  /* 0x0000000703037227 */ /* 0x000fcc00078e0002 */
[----:B------:R-:W-:-:S04]  /*1660*/  IMAD.HI.U32 R3, R3, R6, RZ ;  /* 0x0000000603037227 */ /* 0x000fc800078e00ff */
[----:B------:R-:W-:-:S05]  /*1670*/  IMAD R2, R3, R4, R6 ;  /* 0x0000000403027224 */ /* 0x000fca00078e0206 */
[----:B------:R-:W-:-:S13]  /*1680*/  ISETP.GT.U32.AND P1, PT, R5, R2, PT ;  /* 0x000000020500720c */ /* 0x000fda0003f24070 */
[----:B------:R-:W-:Y:S02]  /*1690*/  @!P1 IMAD.IADD R2, R2, 0x1, -R5 ;  /* 0x0000000102029824 */ /* 0x000fe400078e0a05 */
[----:B------:R-:W-:Y:S01]  /*16a0*/  @!P1 VIADD R3, R3, 0x1 ;  /* 0x0000000103039836 */ /* 0x000fe20000000000 */
[C---:B------:R-:W-:Y:S02]  /*16b0*/  ISETP.NE.AND P1, PT, R31.reuse, RZ, PT ;  /* 0x000000ff1f00720c */ /* 0x040fe40003f25270 */
        /* <DEDUP_REMOVED lines=8> */
[----:B------:R-:W-:-:S04]  /*1740*/  SHF.R.S32.HI R2, RZ, 0x1f, R13 ;  /* 0x0000001fff027819 */ /* 0x000fc8000001140d */
[----:B------:R-:W-:-:S04]  /*1750*/  LEA.HI R3, R2, R13, RZ, 0x2 ;  /* 0x0000000d02037211 */ /* 0x000fc800078f10ff */
[----:B------:R-:W-:-:S05]  /*1760*/  SHF.R.S32.HI R13, RZ, 0x2, R3 ;  /* 0x00000002ff0d7819 */ /* 0x000fca0000011403 */
[----:B------:R-:W-:-:S04]  /*1770*/  IMAD R2, R31, R12, R13 ;  /* 0x0000000c1f027224 */ /* 0x000fc800078e020d */
[----:B------:R-:W-:Y:S02]  /*1780*/  VIADD R4, R2, 0xffffffff ;  /* 0xffffffff02047836 */ /* 0x000fe40000000000 */
[----:B---3--:R-:W-:-:S03]  /*1790*/  IMAD R18, R11, UR9, R2 ;  /* 0x000000090b127c24 */ /* 0x008fc6000f8e0202 */
[----:B------:R-:W-:-:S13]  /*17a0*/  ISETP.GE.AND P0, PT, R4, R31, PT ;  /* 0x0000001f0400720c */ /* 0x000fda0003f06270 */
[----:B------:R-:W-:Y:S05]  /*17b0*/  @P0 BRA `(.L_x_19) ;  /* 0x0000000000940947 */ /* 0x000fea0003800000 */
[----:B------:R-:W0:Y:S01]  /*17c0*/  S2UR UR6, SR_CgaCtaId ;  /* 0x00000000000679c3 */ /* 0x000e220000008800 */
[----:B------:R-:W-:Y:S01]  /*17d0*/  UMOV UR5, 0x400 ;  /* 0x0000040000057882 */ /* 0x000fe20000000000 */
[----:B------:R-:W-:Y:S01]  /*17e0*/  LEA R2, R18, UR7, 0x3 ;  /* 0x0000000712027c11 */ /* 0x000fe2000f8e18ff */
[----:B------:R-:W-:Y:S01]  /*17f0*/  UIADD3 UR8, UPT, UPT, UR5, 0x800, URZ ;  /* 0x0000080005087890 */ /* 0x000fe2000fffe0ff */
[----:B------:R-:W-:Y:S01]  /*1800*/  BSSY.RECONVERGENT B1, `(.L_x_20) ;  /* 0x000001e000017945 */ /* 0x000fe20003800200 */
[----:B------:R-:W-:Y:S02]  /*1810*/  UIADD3 UR5, UPT, UPT, UR5, 0x1000, URZ ;  /* 0x0000100005057890 */ /* 0x000fe4000fffe0ff */
[----:B------:R-:W-:Y:S01]  /*1820*/  IMAD R14, R13, 0x8, R2 ;  /* 0x000000080d0e7824 */ /* 0x000fe200078e0202 */
[----:B------:R-:W-:Y:S05]  /*1830*/  LDS.64 R4, [R2+-0x8] ;  /* 0xfffff80002047984 */ /* 0x000fea0000000a00 */
[----:B--2---:R-:W-:Y:S01]  /*1840*/  LDS.64 R14, [R14+-0x8] ;  /* 0xfffff8000e0e7984 */ /* 0x004fe20000000a00 */
[----:B0-----:R-:W-:-:S02]  /*1850*/  ULEA UR8, UR6, UR8, 0x18 ;  /* 0x0000000806087291 */ /* 0x001fc4000f8ec0ff */
[----:B------:R-:W-:-:S04]  /*1860*/  ULEA UR5, UR6, UR5, 0x18 ;  /* 0x0000000506057291 */ /* 0x000fc8000f8ec0ff */
[C---:B------:R-:W-:Y:S02]  /*1870*/  LEA R20, R18.reuse, UR8, 0x3 ;  /* 0x0000000812147c11 */ /* 0x040fe4000f8e18ff */
[----:B------:R-:W-:Y:S01]  /*1880*/  LEA R3, R18, UR5, 0x3 ;  /* 0x0000000512037c11 */ /* 0x000fe2000f8e18ff */
[----:B------:R-:W-:-:S03]  /*1890*/  IMAD.MOV.U32 R18, RZ, RZ, 0x1 ;  /* 0x00000001ff127424 */ /* 0x000fc600078e00ff */
[----:B------:R-:W0:Y:S04]  /*18a0*/  LDS.64 R20, [R20+-0x8] ;  /* 0xfffff80014147984 */ /* 0x000e280000000a00 */
[----:B------:R-:W1:Y:S01]  /*18b0*/  LDS.64 R6, [R3+-0x8] ;  /* 0xfffff80003067984 */ /* 0x000e620000000a00 */
[----:B0-----:R-:W0:Y:S01]  /*18c0*/  MUFU.RCP64H R19, R21 ;  /* 0x0000001500137308 */ /* 0x001e220000001800 */
[----:B-1----:R-:W-:-:S10]  /*18d0*/  DFMA R6, -R6, R14, R4 ;  /* 0x0000000e0606722b */ /* 0x002fd40000000104 */
        /* <DEDUP_REMOVED lines=16> */
.L_x_21:
[----:B------:R-:W-:Y:S05]  /*19e0*/  BSYNC.RECONVERGENT B1 ;  /* 0x0000000000017941 */ /* 0x000fea0003800200 */
.L_x_20:
[----:B------:R1:W-:Y:S01]  /*19f0*/  STS.64 [R2+-0x8], R28 ;  /* 0xfffff81c02007388 */ /* 0x0003e20000000a00 */
[----:B------:R-:W-:Y:S05]  /*1a00*/  BRA `(.L_x_18) ;  /* 0x0000000000a87947 */ /* 0x000fea0003800000 */
.L_x_19:
[----:B------:R-:W0:Y:S01]  /*1a10*/  S2UR UR6, SR_CgaCtaId ;  /* 0x00000000000679c3 */ /* 0x000e220000008800 */
[----:B------:R-:W-:Y:S01]  /*1a20*/  UMOV UR5, 0x400 ;  /* 0x0000040000057882 */ /* 0x000fe20000000000 */
[----:B------:R-:W-:Y:S01]  /*1a30*/  IMAD.SHL.U32 R3, R3, 0x2, RZ ;  /* 0x0000000203037824 */ /* 0x000fe200078e00ff */
[----:B------:R-:W-:Y:S01]  /*1a40*/  UIADD3 UR8, UPT, UPT, UR5, 0x800, URZ ;  /* 0x0000080005087890 */ /* 0x000fe2000fffe0ff */
[----:B------:R-:W-:Y:S01]  /*1a50*/  LEA R2, R18, UR7, 0x3 ;  /* 0x0000000712027c11 */ /* 0x000fe2000f8e18ff */
[----:B--2---:R-:W-:Y:S01]  /*1a60*/  IMAD.MOV.U32 R24, RZ, RZ, 0x1 ;  /* 0x00000001ff187424 */ /* 0x004fe200078e00ff */
[----:B------:R-:W-:Y:S01]  /*1a70*/  BSSY.RECONVERGENT B1, `(.L_x_22) ;  /* 0x0000022000017945 */ /* 0x000fe20003800200 */
[----:B------:R-:W-:Y:S02]  /*1a80*/  LOP3.LUT R3, R3, 0xfffffff8, RZ, 0xc0, !PT ;  /* 0xfffffff803037812 */ /* 0x000fe400078ec0ff */
[----:B------:R-:W-:Y:S01]  /*1a90*/  LDS.64 R4, [R2+-0x8] ;  /* 0xfffff80002047984 */ /* 0x000fe20000000a00 */
[----:B------:R-:W-:-:S02]  /*1aa0*/  IMAD R8, R13, 0x8, R2 ;  /* 0x000000080d087824 */ /* 0x000fc400078e0202 */
[----:B------:R-:W-:-:S03]  /*1ab0*/  IMAD.IADD R3, R2, 0x1, -R3 ;  /* 0x0000000102037824 */ /* 0x000fc600078e0a03 */
[----:B------:R-:W-:Y:S04]  /*1ac0*/  LDS.64 R22, [R8+-0x8] ;  /* 0xfffff80008167984 */ /* 0x000fe80000000a00 */
[----:B------:R-:W-:Y:S01]  /*1ad0*/  LDS.64 R14, [R3+-0x8] ;  /* 0xfffff800030e7984 */ /* 0x000fe20000000a00 */
[----:B0-----:R-:W-:-:S06]  /*1ae0*/  ULEA UR8, UR6, UR8, 0x18 ;  /* 0x0000000806087291 */ /* 0x001fcc000f8ec0ff */
[----:B------:R-:W-:Y:S01]  /*1af0*/  LEA R20, R18, UR8, 0x3 ;  /* 0x0000000812147c11 */ /* 0x000fe2000f8e18ff */
[----:B------:R-:W-:Y:S02]  /*1b00*/  ULEA UR8, UR6, UR5, 0x18 ;  /* 0x0000000506087291 */ /* 0x000fe4000f8ec0ff */
[----:B------:R-:W-:-:S03]  /*1b10*/  UIADD3 UR5, UPT, UPT, UR5, 0x1000, URZ ;  /* 0x0000100005057890 */ /* 0x000fc6000fffe0ff */
[----:B------:R-:W0:Y:S01]  /*1b20*/  LDS.64 R20, [R20+-0x8] ;  /* 0xfffff80014147984 */ /* 0x000e220000000a00 */
[----:B------:R-:W-:Y:S01]  /*1b30*/  LEA R6, R18, UR8, 0x3 ;  /* 0x0000000812067c11 */ /* 0x000fe2000f8e18ff */
[----:B------:R-:W-:-:S05]  /*1b40*/  ULEA UR5, UR6, UR5, 0x18 ;  /* 0x0000000506057291 */ /* 0x000fca000f8ec0ff */
[----:B------:R-:W1:Y:S01]  /*1b50*/  LDS.64 R6, [R6+-0x8] ;  /* 0xfffff80006067984 */ /* 0x000e620000000a00 */
[----:B------:R-:W-:-:S06]  /*1b60*/  LEA R18, R18, UR5, 0x3 ;  /* 0x0000000512127c11 */ /* 0x000fcc000f8e18ff */
[----:B------:R-:W2:Y:S01]  /*1b70*/  LDS.64 R18, [R18+-0x8] ;  /* 0xfffff80012127984 */ /* 0x000ea20000000a00 */
[----:B0-----:R-:W0:Y:S01]  /*1b80*/  MUFU.RCP64H R25, R21 ;  /* 0x0000001500197308 */ /* 0x001e220000001800 */
[----:B-1----:R-:W-:-:S08]  /*1b90*/  DFMA R4, -R6, R14, R4 ;  /* 0x0000000e0604722b */ /* 0x002fd00000000104 */
[----:B--2---:R-:W-:Y:S02]  /*1ba0*/  DFMA R22, -R18, R22, R4 ;  /* 0x000000161216722b */ /* 0x004fe40000000104 */
[----:B0-----:R-:W-:-:S08]  /*1bb0*/  DFMA R26, -R20, R24, 1 ;  /* 0x3ff00000141a742b */ /* 0x001fd00000000118 */
[----:B------:R-:W-:Y:S01]  /*1bc0*/  DFMA R26, R26, R26, R26 ;  /* 0x0000001a1a1a722b */ /* 0x000fe2000000001a */
[----:B------:R-:W-:-:S07]  /*1bd0*/  FSETP.GEU.AND P1, PT, |R23|, 6.5827683646048100446e-37, PT ;  /* 0x036000001700780b */ /* 0x000fce0003f2e200 */
        /* <DEDUP_REMOVED lines=11> */
.L_x_23:
[----:B------:R-:W-:Y:S05]  /*1c90*/  BSYNC.RECONVERGENT B1 ;  /* 0x0000000000017941 */ /* 0x000fea0003800200 */
.L_x_22:
[----:B------:R0:W-:Y:S02]  /*1ca0*/  STS.64 [R2+-0x8], R28 ;  /* 0xfffff81c02007388 */ /* 0x0001e40000000a00 */
.L_x_18:
[----:B---3--:R-:W-:Y:S05]  /*1cb0*/  BSYNC.RECONVERGENT B0 ;  /* 0x0000000000007941 */ /* 0x008fea0003800200 */
.L_x_17:
[----:B------:R-:W-:Y:S01]  /*1cc0*/  UIADD3 UR4, UPT, UPT, UR4, 0x1, URZ ;  /* 0x0000000104047890 */ /* 0x000fe2000fffe0ff */
[----:B------:R-:W-:Y:S05]  /*1cd0*/  BAR.SYNC.DEFER_BLOCKING 0x0 ;  /* 0x0000000000007b1d */ /* 0x000fea0000010000 */
[----:B01----:R-:W-:-:S04]  /*1ce0*/  I2FP.F32.U32 R2, UR4 ;  /* 0x0000000400027c45 */ /* 0x003fc80008201000 */
[----:B------:R-:W-:-:S13]  /*1cf0*/  FSETP.GT.AND P0, PT, R9, R2, PT ;  /* 0x000000020900720b */ /* 0x000fda0003f04000 */
[----:B------:R-:W-:Y:S05]  /*1d00*/  @P0 BRA `(.L_x_24) ;  /* 0xfffffff800100947 */ /* 0x000fea000383ffff */
.L_x_16:
[----:B--2---:R-:W0:Y:S04]  /*1d10*/  LDS.128 R8, [R10] ;  /* 0x000000000a087984 */ /* 0x004e280000000c00 */
[----:B0-----:R-:W-:Y:S04]  /*1d20*/  STG.E.64 desc[UR10][R16.64], R8 ;  /* 0x0000000810007986 */ /* 0x001fe8000c101b0a */
[----:B------:R-:W-:Y:S01]  /*1d30*/  STG.E.64 desc[UR10][R16.64+0x8], R10 ;  /* 0x0000080a10007986 */ /* 0x000fe2000c101b0a */
[----:B------:R-:W-:Y:S06]  /*1d40*/  BAR.SYNC.DEFER_BLOCKING 0x0 ;  /* 0x0000000000007b1d */ /* 0x000fec0000010000 */
[----:B------:R-:W-:Y:S05]  /*1d50*/  EXIT ;  /* 0x000000000000794d */ /* 0x000fea0003800000 */
        .weak           $__internal_0_$__cuda_sm20_div_rn_f64_full
        .type           $__internal_0_$__cuda_sm20_div_rn_f64_full,@function
        .size           $__internal_0_$__cuda_sm20_div_rn_f64_full,(.L_x_31 - $__internal_0_$__cuda_sm20_div_rn_f64_full)
$__internal_0_$__cuda_sm20_div_rn_f64_full:
[C---:B------:R-:W-:Y:S01]  /*1d60*/  FSETP.GEU.AND P0, PT, |R21|.reuse, 1.469367938527859385e-39, PT ;  /* 0x001000001500780b */ /* 0x040fe20003f0e200 */
[----:B------:R-:W-:Y:S01]  /*1d70*/  IMAD.MOV.U32 R28, RZ, RZ, 0x1 ;  /* 0x00000001ff1c7424 */ /* 0x000fe200078e00ff */
[----:B------:R-:W-:Y:S01]  /*1d80*/  LOP3.LUT R18, R21, 0x800fffff, RZ, 0xc0, !PT ;  /* 0x800fffff15127812 */ /* 0x000fe200078ec0ff */
[----:B------:R-:W-:Y:S01]  /*1d90*/  IMAD.MOV.U32 R15, RZ, RZ, 0x1ca00000 ;  /* 0x1ca00000ff0f7424 */ /* 0x000fe200078e00ff */
[C---:B------:R-:W-:Y:S01]  /*1da0*/  FSETP.GEU.AND P2, PT, |R23|.reuse, 1.469367938527859385e-39, PT ;  /* 0x001000001700780b */ /* 0x040fe20003f4e200 */
[----:B------:R-:W-:Y:S01]  /*1db0*/  BSSY.RECONVERGENT B2, `(.L_x_25) ;  /* 0x0000053000027945 */ /* 0x000fe20003800200 */
[----:B------:R-:W-:Y:S01]  /*1dc0*/  LOP3.LUT R19, R18, 0x3ff00000, RZ, 0xfc, !PT ;  /* 0x3ff0000012137812 */ /* 0x000fe200078efcff */
[----:B------:R-:W-:Y:S01]  /*1dd0*/  IMAD.MOV.U32 R18, RZ, RZ, R20 ;  /* 0x000000ffff127224 */ /* 0x000fe200078e0014 */
[----:B------:R-:W-:Y:S02]  /*1de0*/  LOP3.LUT R13, R23, 0x7ff00000, RZ, 0xc0, !PT ;  /* 0x7ff00000170d7812 */ /* 0x000fe400078ec0ff */
[----:B------:R-:W-:-:S03]  /*1df0*/  LOP3.LUT R35, R21, 0x7ff00000, RZ, 0xc0, !PT ;  /* 0x7ff0000015237812 */ /* 0x000fc600078ec0ff */
[----:B------:R-:W-:Y:S01]  /*1e00*/  @!P0 DMUL R18, R20, 8.98846567431157953865e+307 ;  /* 0x7fe0000014128828 */ /* 0x000fe20000000000 */
[----:B------:R-:W-:Y:S01]  /*1e10*/  ISETP.GE.U32.AND P1, PT, R13, R35, PT ;  /* 0x000000230d00720c */ /* 0x000fe20003f26070 */
[----:B------:R-:W-:Y:S02]  /*1e20*/  IMAD.MOV.U32 R34, RZ, RZ, R13 ;  /* 0x000000ffff227224 */ /* 0x000fe400078e000d */
[----:B------:R-:W-:Y:S02]  /*1e30*/  @!P2 LOP3.LUT R24, R21, 0x7ff00000, RZ, 0xc0, !PT ;  /* 0x7ff000001518a812 */ /* 0x000fe400078ec0ff */
[----:B------:R-:W0:Y:S01]  /*1e40*/  MUFU.RCP64H R29, R19 ;  /* 0x00000013001d7308 */ /* 0x000e220000001800 */
[----:B------:R-:W-:Y:S02]  /*1e50*/  SEL R25, R15, 0x63400000, !P1 ;  /* 0x634000000f197807 */ /* 0x000fe40004800000 */
[----:B------:R-:W-:Y:S02]  /*1e60*/  @!P2 ISETP.GE.U32.AND P3, PT, R13, R24, PT ;  /* 0x000000180d00a20c */ /* 0x000fe40003f66070 */
[----:B------:R-:W-:-:S02]  /*1e70*/  LOP3.LUT R25, R25, 0x800fffff, R23, 0xf8, !PT ;  /* 0x800fffff19197812 */ /* 0x000fc400078ef817 */
[----:B------:R-:W-:Y:S02]  /*1e80*/  @!P2 SEL R27, R15, 0x63400000, !P3 ;  /* 0x634000000f1ba807 */ /* 0x000fe40005800000 */
[----:B------:R-:W-:Y:S02]  /*1e90*/  @!P0 LOP3.LUT R35, R19, 0x7ff00000, RZ, 0xc0, !PT ;  /* 0x7ff0000013238812 */ /* 0x000fe400078ec0ff */
[----:B------:R-:W-:Y:S01]  /*1ea0*/  @!P2 LOP3.LUT R24, R27, 0x80000000, R23, 0xf8, !PT ;  /* 0x800000001b18a812 */ /* 0x000fe200078ef817 */
[----:B0-----:R-:W-:-:S08]  /*1eb0*/  DFMA R44, R28, -R18, 1 ;  /* 0x3ff000001c2c742b */ /* 0x001fd00000000812 */
[----:B------:R-:W-:-:S08]  /*1ec0*/  DFMA R44, R44, R44, R44 ;  /* 0x0000002c2c2c722b */ /* 0x000fd0000000002c */
[----:B------:R-:W-:Y:S01]  /*1ed0*/  DFMA R28, R28, R44, R28 ;  /* 0x0000002c1c1c722b */ /* 0x000fe2000000001c */
[----:B------:R-:W-:Y:S01]  /*1ee0*/  @!P2 LOP3.LUT R45, R24, 0x100000, RZ, 0xfc, !PT ;  /* 0x00100000182da812 */ /* 0x000fe200078efcff */
[----:B------:R-:W-:Y:S02]  /*1ef0*/  IMAD.MOV.U32 R24, RZ, RZ, R22 ;  /* 0x000000ffff187224 */ /* 0x000fe400078e0016 */
[----:B------:R-:W-:-:S04]  /*1f00*/  @!P2 IMAD.MOV.U32 R44, RZ, RZ, RZ ;  /* 0x000000ffff2ca224 */ /* 0x000fc800078e00ff */
[----:B------:R-:W-:Y:S02]  /*1f10*/  DFMA R26, R28, -R18, 1 ;  /* 0x3ff000001c1a742b */ /* 0x000fe40000000812 */
[----:B------:R-:W-:-:S06]  /*1f20*/  @!P2 DFMA R24, R24, 2, -R44 ;  /* 0x400000001818a82b */ /* 0x000fcc000000082c */
[----:B------:R-:W-:-:S04]  /*1f30*/  DFMA R26, R28, R26, R28 ;  /* 0x0000001a1c1a722b */ /* 0x000fc8000000001c */
[----:B------:R-:W-:-:S04]  /*1f40*/  @!P2 LOP3.LUT R34, R25, 0x7ff00000, RZ, 0xc0, !PT ;  /* 0x7ff000001922a812 */ /* 0x000fc800078ec0ff */
[----:B------:R-:W-:Y:S01]  /*1f50*/  DMUL R28, R26, R24 ;  /* 0x000000181a1c7228 */ /* 0x000fe20000000000 */
[----:B------:R-:W-:-:S05]  /*1f60*/  VIADD R36, R34, 0xffffffff ;  /* 0xffffffff22247836 */ /* 0x000fca0000000000 */
[----:B------:R-:W-:Y:S01]  /*1f70*/  ISETP.GT.U32.AND P0, PT, R36, 0x7feffffe, PT ;  /* 0x7feffffe2400780c */ /* 0x000fe20003f04070 */
[----:B------:R-:W-:Y:S01]  /*1f80*/  VIADD R36, R35, 0xffffffff ;  /* 0xffffffff23247836 */ /* 0x000fe20000000000 */
[----:B------:R-:W-:-:S04]  /*1f90*/  DFMA R44, R28, -R18, R24 ;  /* 0x800000121c2c722b */ /* 0x000fc80000000018 */
[----:B------:R-:W-:-:S04]  /*1fa0*/  ISETP.GT.U32.OR P0, PT, R36, 0x7feffffe, P0 ;  /* 0x7feffffe2400780c */ /* 0x000fc80000704470 */
[----:B------:R-:W-:-:S09]  /*1fb0*/  DFMA R26, R26, R44, R28 ;  /* 0x0000002c1a1a722b */ /* 0x000fd2000000001c */
[----:B------:R-:W-:Y:S05]  /*1fc0*/  @P0 BRA `(.L_x_26) ;  /* 0x0000000000700947 */ /* 0x000fea0003800000 */
[----:B------:R-:W-:Y:S02]  /*1fd0*/  LOP3.LUT R22, R21, 0x7ff00000, RZ, 0xc0, !PT ;  /* 0x7ff0000015167812 */ /* 0x000fe400078ec0ff */
[----:B------:R-:W-:Y:S02]  /*1fe0*/  MOV R34, RZ ;  /* 0x000000ff00227202 */ /* 0x000fe40000000f00 */
[CC--:B------:R-:W-:Y:S02]  /*1ff0*/  VIADDMNMX R23, R13.reuse, -R22.reuse, 0xb9600000, !PT ;  /* 0xb96000000d177446 */ /* 0x0c0fe40007800916 */
[----:B------:R-:W-:Y:S02]  /*2000*/  ISETP.GE.U32.AND P0, PT, R13, R22, PT ;  /* 0x000000160d00720c */ /* 0x000fe40003f06070 */
[----:B------:R-:W-:Y:S02]  /*2010*/  VIMNMX R23, PT, PT, R23, 0x46a00000, PT ;  /* 0x46a0000017177848 */ /* 0x000fe40003fe0100 */
[----:B------:R-:W-:-:S05]  /*2020*/  SEL R22, R15, 0x63400000, !P0 ;  /* 0x634000000f167807 */ /* 0x000fca0004000000 */
[----:B------:R-:W-:-:S04]  /*2030*/  IMAD.IADD R22, R23, 0x1, -R22 ;  /* 0x0000000117167824 */ /* 0x000fc800078e0a16 */
[----:B------:R-:W-:-:S06]  /*2040*/  VIADD R35, R22, 0x7fe00000 ;  /* 0x7fe0000016237836 */ /* 0x000fcc0000000000 */
[----:B------:R-:W-:-:S10]  /*2050*/  DMUL R28, R26, R34 ;  /* 0x000000221a1c7228 */ /* 0x000fd40000000000 */
[----:B------:R-:W-:-:S13]  /*2060*/  FSETP.GTU.AND P0, PT, |R29|, 1.469367938527859385e-39, PT ;  /* 0x001000001d00780b */ /* 0x000fda0003f0c200 */
[----:B------:R-:W-:Y:S05]  /*2070*/  @P0 BRA `(.L_x_27) ;  /* 0x0000000000980947 */ /* 0x000fea0003800000 */
[----:B------:R-:W-:-:S06]  /*2080*/  DFMA R18, R26, -R18, R24 ;  /* 0x800000121a12722b */ /* 0x000fcc0000000018 */
[----:B------:R-:W-:-:S04]  /*2090*/  IMAD.MOV.U32 R18, RZ, RZ, RZ ;  /* 0x000000ffff127224 */ /* 0x000fc800078e00ff */
[C---:B------:R-:W-:Y:S02]  /*20a0*/  FSETP.NEU.AND P0, PT, R19.reuse, RZ, PT ;  /* 0x000000ff1300720b */ /* 0x040fe40003f0d000 */
[----:B------:R-:W-:-:S04]  /*20b0*/  LOP3.LUT R20, R19, 0x80000000, R21, 0x48, !PT ;  /* 0x8000000013147812 */ /* 0x000fc800078e4815 */
[----:B------:R-:W-:-:S07]  /*20c0*/  LOP3.LUT R19, R20, R35, RZ, 0xfc, !PT ;  /* 0x0000002314137212 */ /* 0x000fce00078efcff */
[----:B------:R-:W-:Y:S05]  /*20d0*/  @!P0 BRA `(.L_x_27) ;  /* 0x0000000000808947 */ /* 0x000fea0003800000 */
[----:B------:R-:W-:Y:S01]  /*20e0*/  IMAD.MOV R25, RZ, RZ, -R22 ;  /* 0x000000ffff197224 */ /* 0x000fe200078e0a16 */
[----:B------:R-:W-:Y:S01]  /*20f0*/  DMUL.RP R18, R26, R18 ;  /* 0x000000121a127228 */ /* 0x000fe20000008000 */
[----:B------:R-:W-:Y:S01]  /*2100*/  IMAD.MOV.U32 R24, RZ, RZ, RZ ;  /* 0x000000ffff187224 */ /* 0x000fe200078e00ff */
[----:B------:R-:W-:-:S05]  /*2110*/  IADD3 R22, PT, PT, -R22, -0x43300000, RZ ;  /* 0xbcd0000016167810 */ /* 0x000fca0007ffe1ff */
[----:B------:R-:W-:-:S03]  /*2120*/  DFMA R24, R28, -R24, R26 ;  /* 0x800000181c18722b */ /* 0x000fc6000000001a */
[----:B------:R-:W-:-:S07]  /*2130*/  LOP3.LUT R20, R19, R20, RZ, 0x3c, !PT ;  /* 0x0000001413147212 */ /* 0x000fce00078e3cff */
[----:B------:R-:W-:-:S04]  /*2140*/  FSETP.NEU.AND P0, PT, |R25|, R22, PT ;  /* 0x000000161900720b */ /* 0x000fc80003f0d200 */
[----:B------:R-:W-:Y:S02]  /*2150*/  FSEL R18, R18, R28, !P0 ;  /* 0x0000001c12127208 */ /* 0x000fe40004000000 */
[----:B------:R-:W-:-:S03]  /*2160*/  FSEL R29, R20, R29, !P0 ;  /* 0x0000001d141d7208 */ /* 0x000fc60004000000 */
[----:B------:R-:W-:Y:S01]  /*2170*/  IMAD.MOV.U32 R28, RZ, RZ, R18 ;  /* 0x000000ffff1c7224 */ /* 0x000fe200078e0012 */
[----:B------:R-:W-:Y:S06]  /*2180*/  BRA `(.L_x_27) ;  /* 0x0000000000547947 */ /* 0x000fec0003800000 */
.L_x_26:
[----:B------:R-:W-:-:S14]  /*2190*/  DSETP.NAN.AND P0, PT, R22, R22, PT ;  /* 0x000000161600722a */ /* 0x000fdc0003f08000 */
[----:B------:R-:W-:Y:S05]  /*21a0*/  @P0 BRA `(.L_x_28) ;  /* 0x0000000000440947 */ /* 0x000fea0003800000 */
[----:B------:R-:W-:-:S14]  /*21b0*/  DSETP.NAN.AND P0, PT, R20, R20, PT ;  /* 0x000000141400722a */ /* 0x000fdc0003f08000 */
[----:B------:R-:W-:Y:S05]  /*21c0*/  @P0 BRA `(.L_x_29) ;  /* 0x0000000000300947 */ /* 0x000fea0003800000 */
[----:B------:R-:W-:Y:S01]  /*21d0*/  ISETP.NE.AND P0, PT, R34, R35, PT ;  /* 0x000000232200720c */ /* 0x000fe20003f05270 */
[----:B------:R-:W-:Y:S02]  /*21e0*/  IMAD.MOV.U32 R28, RZ, RZ, 0x0 ;  /* 0x00000000ff1c7424 */ /* 0x000fe400078e00ff */
[----:B------:R-:W-:-:S10]  /*21f0*/  IMAD.MOV.U32 R29, RZ, RZ, -0x80000 ;  /* 0xfff80000ff1d7424 */ /* 0x000fd400078e00ff */
[----:B------:R-:W-:Y:S05]  /*2200*/  @!P0 BRA `(.L_x_27) ;  /* 0x0000000000348947 */ /* 0x000fea0003800000 */
[----:B------:R-:W-:Y:S02]  /*2210*/  ISETP.NE.AND P0, PT, R34, 0x7ff00000, PT ;  /* 0x7ff000002200780c */ /* 0x000fe40003f05270 */
[----:B------:R-:W-:Y:S02]  /*2220*/  LOP3.LUT R29, R23, 0x80000000, R21, 0x48, !PT ;  /* 0x80000000171d7812 */ /* 0x000fe400078e4815 */
[----:B------:R-:W-:-:S13]  /*2230*/  ISETP.EQ.OR P0, PT, R35, RZ, !P0 ;  /* 0x000000ff2300720c */ /* 0x000fda0004702670 */
[----:B------:R-:W-:Y:S01]  /*2240*/  @P0 LOP3.LUT R13, R29, 0x7ff00000, RZ, 0xfc, !PT ;  /* 0x7ff000001d0d0812 */ /* 0x000fe200078efcff */
[----:B------:R-:W-:Y:S02]  /*2250*/  @!P0 IMAD.MOV.U32 R28, RZ, RZ, RZ ;  /* 0x000000ffff1c8224 */ /* 0x000fe400078e00ff */
[----:B------:R-:W-:Y:S02]  /*2260*/  @P0 IMAD.MOV.U32 R28, RZ, RZ, RZ ;  /* 0x000000ffff1c0224 */ /* 0x000fe400078e00ff */
[----:B------:R-:W-:Y:S01]  /*2270*/  @P0 IMAD.MOV.U32 R29, RZ, RZ, R13 ;  /* 0x000000ffff1d0224 */ /* 0x000fe200078e000d */
[----:B------:R-:W-:Y:S06]  /*2280*/  BRA `(.L_x_27) ;  /* 0x0000000000147947 */ /* 0x000fec0003800000 */
.L_x_29:
[----:B------:R-:W-:Y:S01]  /*2290*/  LOP3.LUT R29, R21, 0x80000, RZ, 0xfc, !PT ;  /* 0x00080000151d7812 */ /* 0x000fe200078efcff */
[----:B------:R-:W-:Y:S01]  /*22a0*/  IMAD.MOV.U32 R28, RZ, RZ, R20 ;  /* 0x000000ffff1c7224 */ /* 0x000fe200078e0014 */
[----:B------:R-:W-:Y:S06]  /*22b0*/  BRA `(.L_x_27) ;  /* 0x0000000000087947 */ /* 0x000fec0003800000 */
.L_x_28:
[----:B------:R-:W-:Y:S01]  /*22c0*/  LOP3.LUT R29, R23, 0x80000, RZ, 0xfc, !PT ;  /* 0x00080000171d7812 */ /* 0x000fe200078efcff */
[----:B------:R-:W-:-:S07]  /*22d0*/  IMAD.MOV.U32 R28, RZ, RZ, R22 ;  /* 0x000000ffff1c7224 */ /* 0x000fce00078e0016 */
.L_x_27:
[----:B------:R-:W-:Y:S05]  /*22e0*/  BSYNC.RECONVERGENT B2 ;  /* 0x0000000000027941 */ /* 0x000fea0003800200 */
.L_x_25:
[----:B------:R-:W-:-:S04]  /*22f0*/  IMAD.MOV.U32 R15, RZ, RZ, 0x0 ;  /* 0x00000000ff0f7424 */ /* 0x000fc800078e00ff */
[----:B------:R-:W-:Y:S05]  /*2300*/  RET.REL.NODEC R14 `(_Z24sharedMemCyclicReductionPdS_S_S_iiiii) ;  /* 0xffffffdc0e3c7950 */ /* 0x000fea0003c3ffff */
.L_x_30:
[----:B------:R-:W-:-:S00]  /*2310*/  BRA `(.L_x_30) ;  /* 0xfffffffc00fc7947 */ /* 0x000fc0000383ffff */
[----:B------:R-:W-:-:S00]  /*2320*/  NOP ;  /* 0x0000000000007918 */ /* 0x000fc00000000000 */
        /* <DEDUP_REMOVED lines=13> */
.L_x_31:


//--------------------- .nv.shared._Z24sharedMemCyclicReductionPdS_S_S_iiiii --------------------------
	.section	.nv.shared._Z24sharedMemCyclicReductionPdS_S_S_iiiii,"aw",@nobits
	.sectionflags	@""
	.align	8
.nv.shared._Z24sharedMemCyclicReductionPdS_S_S_iiiii:
	.zero		9216


//--------------------- .nv.shared.reserved.0     --------------------------
	.section	.nv.shared.reserved.0,"aw",@nobits
	.weak		__nv_reservedSMEM_offset_0_alias
	.size		__nv_reservedSMEM_offset_0_alias, 0, 64
	.other		__nv_reservedSMEM_offset_0_alias,@"STO_CUDA_RESERVED_SHARED STV_DEFAULT"
__nv_reservedSMEM_offset_0_alias:
	.zero		0
	.zero		64


//--------------------- .nv.constant0._Z24sharedMemCyclicReductionPdS_S_S_iiiii --------------------------
	.section	.nv.constant0._Z24sharedMemCyclicReductionPdS_S_S_iiiii,"a",@progbits
	.sectionflags	@""
	.align	4
.nv.constant0._Z24sharedMemCyclicReductionPdS_S_S_iiiii:
	.zero		948


//--------------------- SYMBOLS --------------------------

	.type		.nv.reservedSmem.offset0,@object
	.size		.nv.reservedSmem.offset0,0x4
	.type		.nv.reservedSmem.cap,@object
	.size		.nv.reservedSmem.cap,0x4
